//
// Generated by NVIDIA NVVM Compiler
//
// Compiler Build ID: CL-36424714
// Cuda compilation tools, release 13.0, V13.0.88
// Based on NVVM 20.0.0
//

.version 9.0
.target sm_100
.address_size 64

	// .globl	_Z6warmupv
.extern .func  (.param .b32 func_retval0) vprintf
(
	.param .b64 vprintf_param_0,
	.param .b64 vprintf_param_1
)
;
.global .align 1 .b8 $str[18] = {87, 97, 114, 109, 117, 112, 32, 99, 111, 109, 112, 108, 101, 116, 101, 33, 10};

.visible .entry _Z6warmupv()
{
	.reg .pred 	%p<2>;
	.reg .b32 	%r<8>;
	.reg .b64 	%rd<3>;

	mov.u32 	%r1, %ctaid.x;
	mov.u32 	%r2, %ntid.x;
	mul.lo.s32 	%r3, %r1, %r2;
	mov.u32 	%r4, %tid.x;
	neg.s32 	%r5, %r4;
	setp.ne.s32 	%p1, %r3, %r5;
	@%p1 bra 	$L__BB0_2;
	mov.u64 	%rd1, $str;
	cvta.global.u64 	%rd2, %rd1;
	{ // callseq 0, 0
	.param .b64 param0;
	st.param.b64 	[param0], %rd2;
	.param .b64 param1;
	st.param.b64 	[param1], 0;
	.param .b32 retval0;
	call.uni (retval0), 
	vprintf, 
	(
	param0, 
	param1
	);
	ld.param.b32 	%r6, [retval0];
	} // callseq 0
$L__BB0_2:
	ret;

}
	// .globl	_Z12clampValues1PKfPfffi
.visible .entry _Z12clampValues1PKfPfffi(
	.param .u64 .ptr .align 1 _Z12clampValues1PKfPfffi_param_0,
	.param .u64 .ptr .align 1 _Z12clampValues1PKfPfffi_param_1,
	.param .f32 _Z12clampValues1PKfPfffi_param_2,
	.param .f32 _Z12clampValues1PKfPfffi_param_3,
	.param .u32 _Z12clampValues1PKfPfffi_param_4
)
{
	.reg .pred 	%p<7>;
	.reg .b32 	%r<31>;
	.reg .b32 	%f<18>;
	.reg .b64 	%rd<18>;

	ld.param.u64 	%rd3, [_Z12clampValues1PKfPfffi_param_0];
	ld.param.u64 	%rd4, [_Z12clampValues1PKfPfffi_param_1];
	ld.param.f32 	%f1, [_Z12clampValues1PKfPfffi_param_2];
	ld.param.f32 	%f2, [_Z12clampValues1PKfPfffi_param_3];
	ld.param.u32 	%r12, [_Z12clampValues1PKfPfffi_param_4];
	cvta.to.global.u64 	%rd1, %rd4;
	cvta.to.global.u64 	%rd2, %rd3;
	mov.u32 	%r13, %ctaid.x;
	mov.u32 	%r14, %ntid.x;
	mov.u32 	%r15, %tid.x;
	mad.lo.s32 	%r29, %r13, %r14, %r15;
	mov.u32 	%r16, %nctaid.x;
	mul.lo.s32 	%r2, %r14, %r16;
	setp.ge.s32 	%p1, %r29, %r12;
	@%p1 bra 	$L__BB1_7;
	add.s32 	%r17, %r29, %r2;
	max.s32 	%r18, %r12, %r17;
	setp.lt.s32 	%p2, %r17, %r12;
	selp.u32 	%r19, 1, 0, %p2;
	add.s32 	%r20, %r17, %r19;
	sub.s32 	%r21, %r18, %r20;
	div.u32 	%r22, %r21, %r2;
	add.s32 	%r3, %r22, %r19;
	and.b32  	%r23, %r3, 3;
	setp.eq.s32 	%p3, %r23, 3;
	@%p3 bra 	$L__BB1_4;
	add.s32 	%r24, %r3, 1;
	and.b32  	%r25, %r24, 3;
	neg.s32 	%r27, %r25;
$L__BB1_3:
	.pragma "nounroll";
	mul.wide.s32 	%rd5, %r29, 4;
	add.s64 	%rd6, %rd1, %rd5;
	add.s64 	%rd7, %rd2, %rd5;
	ld.global.f32 	%f3, [%rd7];
	min.f32 	%f4, %f3, %f2;
	max.f32 	%f5, %f1, %f4;
	st.global.f32 	[%rd6], %f5;
	add.s32 	%r29, %r29, %r2;
	add.s32 	%r27, %r27, 1;
	setp.ne.s32 	%p4, %r27, 0;
	@%p4 bra 	$L__BB1_3;
$L__BB1_4:
	setp.lt.u32 	%p5, %r3, 3;
	@%p5 bra 	$L__BB1_7;
	mul.wide.s32 	%rd11, %r2, 4;
	shl.b32 	%r26, %r2, 2;
$L__BB1_6:
	mul.wide.s32 	%rd8, %r29, 4;
	add.s64 	%rd9, %rd2, %rd8;
	ld.global.f32 	%f6, [%rd9];
	min.f32 	%f7, %f6, %f2;
	max.f32 	%f8, %f1, %f7;
	add.s64 	%rd10, %rd1, %rd8;
	st.global.f32 	[%rd10], %f8;
	add.s64 	%rd12, %rd9, %rd11;
	ld.global.f32 	%f9, [%rd12];
	min.f32 	%f10, %f9, %f2;
	max.f32 	%f11, %f1, %f10;
	add.s64 	%rd13, %rd10, %rd11;
	st.global.f32 	[%rd13], %f11;
	add.s64 	%rd14, %rd12, %rd11;
	ld.global.f32 	%f12, [%rd14];
	min.f32 	%f13, %f12, %f2;
	max.f32 	%f14, %f1, %f13;
	add.s64 	%rd15, %rd13, %rd11;
	st.global.f32 	[%rd15], %f14;
	add.s64 	%rd16, %rd14, %rd11;
	ld.global.f32 	%f15, [%rd16];
	min.f32 	%f16, %f15, %f2;
	max.f32 	%f17, %f1, %f16;
	add.s64 	%rd17, %rd15, %rd11;
	st.global.f32 	[%rd17], %f17;
	add.s32 	%r29, %r26, %r29;
	setp.lt.s32 	%p6, %r29, %r12;
	@%p6 bra 	$L__BB1_6;
$L__BB1_7:
	ret;

}
	// .globl	_Z12clampValues2PKfPfffi
.visible .entry _Z12clampValues2PKfPfffi(
	.param .u64 .ptr .align 1 _Z12clampValues2PKfPfffi_param_0,
	.param .u64 .ptr .align 1 _Z12clampValues2PKfPfffi_param_1,
	.param .f32 _Z12clampValues2PKfPfffi_param_2,
	.param .f32 _Z12clampValues2PKfPfffi_param_3,
	.param .u32 _Z12clampValues2PKfPfffi_param_4
)
{
	.reg .pred 	%p<35>;
	.reg .b32 	%r<56>;
	.reg .b32 	%f<99>;
	.reg .b64 	%rd<8>;

	ld.param.u64 	%rd5, [_Z12clampValues2PKfPfffi_param_0];
	ld.param.u64 	%rd6, [_Z12clampValues2PKfPfffi_param_1];
	ld.param.f32 	%f1, [_Z12clampValues2PKfPfffi_param_2];
	ld.param.f32 	%f2, [_Z12clampValues2PKfPfffi_param_3];
	ld.param.u32 	%r8, [_Z12clampValues2PKfPfffi_param_4];
	mov.u32 	%r9, %ctaid.x;
	mov.u32 	%r10, %ntid.x;
	mov.u32 	%r11, %tid.x;
	mad.lo.s32 	%r12, %r9, %r10, %r11;
	mov.u32 	%r13, %nctaid.x;
	mul.lo.s32 	%r1, %r10, %r13;
	shr.s32 	%r14, %r12, 31;
	shr.u32 	%r15, %r14, 27;
	add.s32 	%r16, %r12, %r15;
	shr.s32 	%r55, %r16, 5;
	add.s32 	%r17, %r8, 31;
	shr.s32 	%r18, %r17, 31;
	shr.u32 	%r19, %r18, 27;
	add.s32 	%r20, %r17, %r19;
	shr.s32 	%r3, %r20, 5;
	setp.ge.s32 	%p1, %r55, %r3;
	@%p1 bra 	$L__BB2_67;
	shr.s32 	%r21, %r1, 31;
	shr.u32 	%r22, %r21, 27;
	add.s32 	%r23, %r1, %r22;
	shr.s32 	%r4, %r23, 5;
	cvta.to.global.u64 	%rd1, %rd5;
	cvta.to.global.u64 	%rd2, %rd6;
$L__BB2_2:
	shl.b32 	%r6, %r55, 5;
	setp.ge.s32 	%p2, %r6, %r8;
	mul.wide.s32 	%rd7, %r6, 4;
	add.s64 	%rd3, %rd1, %rd7;
	add.s64 	%rd4, %rd2, %rd7;
	@%p2 bra 	$L__BB2_4;
	ld.global.f32 	%f3, [%rd3];
	min.f32 	%f4, %f3, %f2;
	max.f32 	%f5, %f1, %f4;
	st.global.f32 	[%rd4], %f5;
$L__BB2_4:
	add.s32 	%r24, %r6, 1;
	setp.ge.s32 	%p3, %r24, %r8;
	@%p3 bra 	$L__BB2_6;
	ld.global.f32 	%f6, [%rd3+4];
	min.f32 	%f7, %f6, %f2;
	max.f32 	%f8, %f1, %f7;
	st.global.f32 	[%rd4+4], %f8;
$L__BB2_6:
	add.s32 	%r25, %r6, 2;
	setp.ge.s32 	%p4, %r25, %r8;
	@%p4 bra 	$L__BB2_8;
	ld.global.f32 	%f9, [%rd3+8];
	min.f32 	%f10, %f9, %f2;
	max.f32 	%f11, %f1, %f10;
	st.global.f32 	[%rd4+8], %f11;
$L__BB2_8:
	add.s32 	%r26, %r6, 3;
	setp.ge.s32 	%p5, %r26, %r8;
	@%p5 bra 	$L__BB2_10;
	ld.global.f32 	%f12, [%rd3+12];
	min.f32 	%f13, %f12, %f2;
	max.f32 	%f14, %f1, %f13;
	st.global.f32 	[%rd4+12], %f14;
$L__BB2_10:
	add.s32 	%r27, %r6, 4;
	setp.ge.s32 	%p6, %r27, %r8;
	@%p6 bra 	$L__BB2_12;
	ld.global.f32 	%f15, [%rd3+16];
	min.f32 	%f16, %f15, %f2;
	max.f32 	%f17, %f1, %f16;
	st.global.f32 	[%rd4+16], %f17;
$L__BB2_12:
	add.s32 	%r28, %r6, 5;
	setp.ge.s32 	%p7, %r28, %r8;
	@%p7 bra 	$L__BB2_14;
	ld.global.f32 	%f18, [%rd3+20];
	min.f32 	%f19, %f18, %f2;
	max.f32 	%f20, %f1, %f19;
	st.global.f32 	[%rd4+20], %f20;
$L__BB2_14:
	add.s32 	%r29, %r6, 6;
	setp.ge.s32 	%p8, %r29, %r8;
	@%p8 bra 	$L__BB2_16;
	ld.global.f32 	%f21, [%rd3+24];
	min.f32 	%f22, %f21, %f2;
	max.f32 	%f23, %f1, %f22;
	st.global.f32 	[%rd4+24], %f23;
$L__BB2_16:
	add.s32 	%r30, %r6, 7;
	setp.ge.s32 	%p9, %r30, %r8;
	@%p9 bra 	$L__BB2_18;
	ld.global.f32 	%f24, [%rd3+28];
	min.f32 	%f25, %f24, %f2;
	max.f32 	%f26, %f1, %f25;
	st.global.f32 	[%rd4+28], %f26;
$L__BB2_18:
	add.s32 	%r31, %r6, 8;
	setp.ge.s32 	%p10, %r31, %r8;
	@%p10 bra 	$L__BB2_20;
	ld.global.f32 	%f27, [%rd3+32];
	min.f32 	%f28, %f27, %f2;
	max.f32 	%f29, %f1, %f28;
	st.global.f32 	[%rd4+32], %f29;
$L__BB2_20:
	add.s32 	%r32, %r6, 9;
	setp.ge.s32 	%p11, %r32, %r8;
	@%p11 bra 	$L__BB2_22;
	ld.global.f32 	%f30, [%rd3+36];
	min.f32 	%f31, %f30, %f2;
	max.f32 	%f32, %f1, %f31;
	st.global.f32 	[%rd4+36], %f32;
$L__BB2_22:
	add.s32 	%r33, %r6, 10;
	setp.ge.s32 	%p12, %r33, %r8;
	@%p12 bra 	$L__BB2_24;
	ld.global.f32 	%f33, [%rd3+40];
	min.f32 	%f34, %f33, %f2;
	max.f32 	%f35, %f1, %f34;
	st.global.f32 	[%rd4+40], %f35;
$L__BB2_24:
	add.s32 	%r34, %r6, 11;
	setp.ge.s32 	%p13, %r34, %r8;
	@%p13 bra 	$L__BB2_26;
	ld.global.f32 	%f36, [%rd3+44];
	min.f32 	%f37, %f36, %f2;
	max.f32 	%f38, %f1, %f37;
	st.global.f32 	[%rd4+44], %f38;
$L__BB2_26:
	add.s32 	%r35, %r6, 12;
	setp.ge.s32 	%p14, %r35, %r8;
	@%p14 bra 	$L__BB2_28;
	ld.global.f32 	%f39, [%rd3+48];
	min.f32 	%f40, %f39, %f2;
	max.f32 	%f41, %f1, %f40;
	st.global.f32 	[%rd4+48], %f41;
$L__BB2_28:
	add.s32 	%r36, %r6, 13;
	setp.ge.s32 	%p15, %r36, %r8;
	@%p15 bra 	$L__BB2_30;
	ld.global.f32 	%f42, [%rd3+52];
	min.f32 	%f43, %f42, %f2;
	max.f32 	%f44, %f1, %f43;
	st.global.f32 	[%rd4+52], %f44;
$L__BB2_30:
	add.s32 	%r37, %r6, 14;
	setp.ge.s32 	%p16, %r37, %r8;
	@%p16 bra 	$L__BB2_32;
	ld.global.f32 	%f45, [%rd3+56];
	min.f32 	%f46, %f45, %f2;
	max.f32 	%f47, %f1, %f46;
	st.global.f32 	[%rd4+56], %f47;
$L__BB2_32:
	add.s32 	%r38, %r6, 15;
	setp.ge.s32 	%p17, %r38, %r8;
	@%p17 bra 	$L__BB2_34;
	ld.global.f32 	%f48, [%rd3+60];
	min.f32 	%f49, %f48, %f2;
	max.f32 	%f50, %f1, %f49;
	st.global.f32 	[%rd4+60], %f50;
$L__BB2_34:
	add.s32 	%r39, %r6, 16;
	setp.ge.s32 	%p18, %r39, %r8;
	@%p18 bra 	$L__BB2_36;
	ld.global.f32 	%f51, [%rd3+64];
	min.f32 	%f52, %f51, %f2;
	max.f32 	%f53, %f1, %f52;
	st.global.f32 	[%rd4+64], %f53;
$L__BB2_36:
	add.s32 	%r40, %r6, 17;
	setp.ge.s32 	%p19, %r40, %r8;
	@%p19 bra 	$L__BB2_38;
	ld.global.f32 	%f54, [%rd3+68];
	min.f32 	%f55, %f54, %f2;
	max.f32 	%f56, %f1, %f55;
	st.global.f32 	[%rd4+68], %f56;
$L__BB2_38:
	add.s32 	%r41, %r6, 18;
	setp.ge.s32 	%p20, %r41, %r8;
	@%p20 bra 	$L__BB2_40;
	ld.global.f32 	%f57, [%rd3+72];
	min.f32 	%f58, %f57, %f2;
	max.f32 	%f59, %f1, %f58;
	st.global.f32 	[%rd4+72], %f59;
$L__BB2_40:
	add.s32 	%r42, %r6, 19;
	setp.ge.s32 	%p21, %r42, %r8;
	@%p21 bra 	$L__BB2_42;
	ld.global.f32 	%f60, [%rd3+76];
	min.f32 	%f61, %f60, %f2;
	max.f32 	%f62, %f1, %f61;
	st.global.f32 	[%rd4+76], %f62;
$L__BB2_42:
	add.s32 	%r43, %r6, 20;
	setp.ge.s32 	%p22, %r43, %r8;
	@%p22 bra 	$L__BB2_44;
	ld.global.f32 	%f63, [%rd3+80];
	min.f32 	%f64, %f63, %f2;
	max.f32 	%f65, %f1, %f64;
	st.global.f32 	[%rd4+80], %f65;
$L__BB2_44:
	add.s32 	%r44, %r6, 21;
	setp.ge.s32 	%p23, %r44, %r8;
	@%p23 bra 	$L__BB2_46;
	ld.global.f32 	%f66, [%rd3+84];
	min.f32 	%f67, %f66, %f2;
	max.f32 	%f68, %f1, %f67;
	st.global.f32 	[%rd4+84], %f68;
$L__BB2_46:
	add.s32 	%r45, %r6, 22;
	setp.ge.s32 	%p24, %r45, %r8;
	@%p24 bra 	$L__BB2_48;
	ld.global.f32 	%f69, [%rd3+88];
	min.f32 	%f70, %f69, %f2;
	max.f32 	%f71, %f1, %f70;
	st.global.f32 	[%rd4+88], %f71;
$L__BB2_48:
	add.s32 	%r46, %r6, 23;
	setp.ge.s32 	%p25, %r46, %r8;
	@%p25 bra 	$L__BB2_50;
	ld.global.f32 	%f72, [%rd3+92];
	min.f32 	%f73, %f72, %f2;
	max.f32 	%f74, %f1, %f73;
	st.global.f32 	[%rd4+92], %f74;
$L__BB2_50:
	add.s32 	%r47, %r6, 24;
	setp.ge.s32 	%p26, %r47, %r8;
	@%p26 bra 	$L__BB2_52;
	ld.global.f32 	%f75, [%rd3+96];
	min.f32 	%f76, %f75, %f2;
	max.f32 	%f77, %f1, %f76;
	st.global.f32 	[%rd4+96], %f77;
$L__BB2_52:
	add.s32 	%r48, %r6, 25;
	setp.ge.s32 	%p27, %r48, %r8;
	@%p27 bra 	$L__BB2_54;
	ld.global.f32 	%f78, [%rd3+100];
	min.f32 	%f79, %f78, %f2;
	max.f32 	%f80, %f1, %f79;
	st.global.f32 	[%rd4+100], %f80;
$L__BB2_54:
	add.s32 	%r49, %r6, 26;
	setp.ge.s32 	%p28, %r49, %r8;
	@%p28 bra 	$L__BB2_56;
	ld.global.f32 	%f81, [%rd3+104];
	min.f32 	%f82, %f81, %f2;
	max.f32 	%f83, %f1, %f82;
	st.global.f32 	[%rd4+104], %f83;
$L__BB2_56:
	add.s32 	%r50, %r6, 27;
	setp.ge.s32 	%p29, %r50, %r8;
	@%p29 bra 	$L__BB2_58;
	ld.global.f32 	%f84, [%rd3+108];
	min.f32 	%f85, %f84, %f2;
	max.f32 	%f86, %f1, %f85;
	st.global.f32 	[%rd4+108], %f86;
$L__BB2_58:
	add.s32 	%r51, %r6, 28;
	setp.ge.s32 	%p30, %r51, %r8;
	@%p30 bra 	$L__BB2_60;
	ld.global.f32 	%f87, [%rd3+112];
	min.f32 	%f88, %f87, %f2;
	max.f32 	%f89, %f1, %f88;
	st.global.f32 	[%rd4+112], %f89;
$L__BB2_60:
	add.s32 	%r52, %r6, 29;
	setp.ge.s32 	%p31, %r52, %r8;
	@%p31 bra 	$L__BB2_62;
	ld.global.f32 	%f90, [%rd3+116];
	min.f32 	%f91, %f90, %f2;
	max.f32 	%f92, %f1, %f91;
	st.global.f32 	[%rd4+116], %f92;
$L__BB2_62:
	add.s32 	%r53, %r6, 30;
	setp.ge.s32 	%p32, %r53, %r8;
	@%p32 bra 	$L__BB2_64;
	ld.global.f32 	%f93, [%rd3+120];
	min.f32 	%f94, %f93, %f2;
	max.f32 	%f95, %f1, %f94;
	st.global.f32 	[%rd4+120], %f95;
$L__BB2_64:
	add.s32 	%r54, %r6, 31;
	setp.ge.s32 	%p33, %r54, %r8;
	@%p33 bra 	$L__BB2_66;
	ld.global.f32 	%f96, [%rd3+124];
	min.f32 	%f97, %f96, %f2;
	max.f32 	%f98, %f1, %f97;
	st.global.f32 	[%rd4+124], %f98;
$L__BB2_66:
	add.s32 	%r55, %r55, %r4;
	setp.lt.s32 	%p34, %r55, %r3;
	@%p34 bra 	$L__BB2_2;
$L__BB2_67:
	ret;

}
	// .globl	_Z12clampValues3PKfPfffi
.visible .entry _Z12clampValues3PKfPfffi(
	.param .u64 .ptr .align 1 _Z12clampValues3PKfPfffi_param_0,
	.param .u64 .ptr .align 1 _Z12clampValues3PKfPfffi_param_1,
	.param .f32 _Z12clampValues3PKfPfffi_param_2,
	.param .f32 _Z12clampValues3PKfPfffi_param_3,
	.param .u32 _Z12clampValues3PKfPfffi_param_4
)
{
	.reg .pred 	%p<13>;
	.reg .b32 	%r<60>;
	.reg .b32 	%f<78>;
	.reg .b64 	%rd<31>;

	ld.param.u64 	%rd3, [_Z12clampValues3PKfPfffi_param_0];
	ld.param.u64 	%rd4, [_Z12clampValues3PKfPfffi_param_1];
	ld.param.f32 	%f1, [_Z12clampValues3PKfPfffi_param_2];
	ld.param.f32 	%f2, [_Z12clampValues3PKfPfffi_param_3];
	ld.param.u32 	%r23, [_Z12clampValues3PKfPfffi_param_4];
	cvta.to.global.u64 	%rd1, %rd4;
	cvta.to.global.u64 	%rd2, %rd3;
	mov.u32 	%r24, %ctaid.x;
	mov.u32 	%r25, %ntid.x;
	mov.u32 	%r26, %tid.x;
	mad.lo.s32 	%r1, %r24, %r25, %r26;
	mov.u32 	%r27, %nctaid.x;
	mul.lo.s32 	%r2, %r25, %r27;
	shr.s32 	%r28, %r23, 31;
	shr.u32 	%r29, %r28, 30;
	add.s32 	%r30, %r23, %r29;
	shr.s32 	%r3, %r30, 2;
	setp.ge.s32 	%p1, %r1, %r3;
	@%p1 bra 	$L__BB3_7;
	add.s32 	%r31, %r1, %r2;
	max.s32 	%r32, %r3, %r31;
	setp.lt.s32 	%p2, %r31, %r3;
	selp.u32 	%r33, 1, 0, %p2;
	add.s32 	%r34, %r31, %r33;
	sub.s32 	%r35, %r32, %r34;
	div.u32 	%r36, %r35, %r2;
	add.s32 	%r4, %r36, %r33;
	and.b32  	%r37, %r4, 3;
	setp.eq.s32 	%p3, %r37, 3;
	mov.u32 	%r54, %r1;
	@%p3 bra 	$L__BB3_4;
	add.s32 	%r38, %r4, 1;
	and.b32  	%r39, %r38, 3;
	neg.s32 	%r52, %r39;
	mov.u32 	%r54, %r1;
$L__BB3_3:
	.pragma "nounroll";
	mul.wide.s32 	%rd5, %r54, 16;
	add.s64 	%rd6, %rd1, %rd5;
	add.s64 	%rd7, %rd2, %rd5;
	ld.global.v4.f32 	{%f3, %f4, %f5, %f6}, [%rd7];
	min.f32 	%f7, %f3, %f2;
	max.f32 	%f8, %f1, %f7;
	min.f32 	%f9, %f4, %f2;
	max.f32 	%f10, %f1, %f9;
	min.f32 	%f11, %f5, %f2;
	max.f32 	%f12, %f1, %f11;
	min.f32 	%f13, %f6, %f2;
	max.f32 	%f14, %f1, %f13;
	st.global.v4.f32 	[%rd6], {%f8, %f10, %f12, %f14};
	add.s32 	%r54, %r54, %r2;
	add.s32 	%r52, %r52, 1;
	setp.ne.s32 	%p4, %r52, 0;
	@%p4 bra 	$L__BB3_3;
$L__BB3_4:
	setp.lt.u32 	%p5, %r4, 3;
	@%p5 bra 	$L__BB3_7;
	mul.wide.s32 	%rd11, %r2, 16;
	shl.b32 	%r40, %r2, 2;
$L__BB3_6:
	mul.wide.s32 	%rd8, %r54, 16;
	add.s64 	%rd9, %rd2, %rd8;
	ld.global.v4.f32 	{%f15, %f16, %f17, %f18}, [%rd9];
	min.f32 	%f19, %f15, %f2;
	max.f32 	%f20, %f1, %f19;
	min.f32 	%f21, %f16, %f2;
	max.f32 	%f22, %f1, %f21;
	min.f32 	%f23, %f17, %f2;
	max.f32 	%f24, %f1, %f23;
	min.f32 	%f25, %f18, %f2;
	max.f32 	%f26, %f1, %f25;
	add.s64 	%rd10, %rd1, %rd8;
	st.global.v4.f32 	[%rd10], {%f20, %f22, %f24, %f26};
	add.s64 	%rd12, %rd9, %rd11;
	ld.global.v4.f32 	{%f27, %f28, %f29, %f30}, [%rd12];
	min.f32 	%f31, %f27, %f2;
	max.f32 	%f32, %f1, %f31;
	min.f32 	%f33, %f28, %f2;
	max.f32 	%f34, %f1, %f33;
	min.f32 	%f35, %f29, %f2;
	max.f32 	%f36, %f1, %f35;
	min.f32 	%f37, %f30, %f2;
	max.f32 	%f38, %f1, %f37;
	add.s64 	%rd13, %rd10, %rd11;
	st.global.v4.f32 	[%rd13], {%f32, %f34, %f36, %f38};
	add.s64 	%rd14, %rd12, %rd11;
	ld.global.v4.f32 	{%f39, %f40, %f41, %f42}, [%rd14];
	min.f32 	%f43, %f39, %f2;
	max.f32 	%f44, %f1, %f43;
	min.f32 	%f45, %f40, %f2;
	max.f32 	%f46, %f1, %f45;
	min.f32 	%f47, %f41, %f2;
	max.f32 	%f48, %f1, %f47;
	min.f32 	%f49, %f42, %f2;
	max.f32 	%f50, %f1, %f49;
	add.s64 	%rd15, %rd13, %rd11;
	st.global.v4.f32 	[%rd15], {%f44, %f46, %f48, %f50};
	add.s64 	%rd16, %rd14, %rd11;
	ld.global.v4.f32 	{%f51, %f52, %f53, %f54}, [%rd16];
	min.f32 	%f55, %f51, %f2;
	max.f32 	%f56, %f1, %f55;
	min.f32 	%f57, %f52, %f2;
	max.f32 	%f58, %f1, %f57;
	min.f32 	%f59, %f53, %f2;
	max.f32 	%f60, %f1, %f59;
	min.f32 	%f61, %f54, %f2;
	max.f32 	%f62, %f1, %f61;
	add.s64 	%rd17, %rd15, %rd11;
	st.global.v4.f32 	[%rd17], {%f56, %f58, %f60, %f62};
	add.s32 	%r54, %r40, %r54;
	setp.lt.s32 	%p6, %r54, %r3;
	@%p6 bra 	$L__BB3_6;
$L__BB3_7:
	shl.b32 	%r41, %r3, 2;
	add.s32 	%r58, %r41, %r1;
	setp.ge.s32 	%p7, %r58, %r23;
	@%p7 bra 	$L__BB3_14;
	add.s32 	%r42, %r58, %r2;
	max.s32 	%r43, %r23, %r42;
	setp.lt.s32 	%p8, %r42, %r23;
	selp.u32 	%r44, 1, 0, %p8;
	add.s32 	%r45, %r42, %r44;
	sub.s32 	%r46, %r43, %r45;
	div.u32 	%r47, %r46, %r2;
	add.s32 	%r14, %r47, %r44;
	and.b32  	%r48, %r14, 3;
	setp.eq.s32 	%p9, %r48, 3;
	@%p9 bra 	$L__BB3_11;
	add.s32 	%r49, %r14, 1;
	and.b32  	%r50, %r49, 3;
	neg.s32 	%r56, %r50;
$L__BB3_10:
	.pragma "nounroll";
	mul.wide.s32 	%rd18, %r58, 4;
	add.s64 	%rd19, %rd1, %rd18;
	add.s64 	%rd20, %rd2, %rd18;
	ld.global.f32 	%f63, [%rd20];
	min.f32 	%f64, %f63, %f2;
	max.f32 	%f65, %f1, %f64;
	st.global.f32 	[%rd19], %f65;
	add.s32 	%r58, %r58, %r2;
	add.s32 	%r56, %r56, 1;
	setp.ne.s32 	%p10, %r56, 0;
	@%p10 bra 	$L__BB3_10;
$L__BB3_11:
	setp.lt.u32 	%p11, %r14, 3;
	@%p11 bra 	$L__BB3_14;
	mul.wide.s32 	%rd24, %r2, 4;
	shl.b32 	%r51, %r2, 2;
$L__BB3_13:
	mul.wide.s32 	%rd21, %r58, 4;
	add.s64 	%rd22, %rd2, %rd21;
	ld.global.f32 	%f66, [%rd22];
	min.f32 	%f67, %f66, %f2;
	max.f32 	%f68, %f1, %f67;
	add.s64 	%rd23, %rd1, %rd21;
	st.global.f32 	[%rd23], %f68;
	add.s64 	%rd25, %rd22, %rd24;
	ld.global.f32 	%f69, [%rd25];
	min.f32 	%f70, %f69, %f2;
	max.f32 	%f71, %f1, %f70;
	add.s64 	%rd26, %rd23, %rd24;
	st.global.f32 	[%rd26], %f71;
	add.s64 	%rd27, %rd25, %rd24;
	ld.global.f32 	%f72, [%rd27];
	min.f32 	%f73, %f72, %f2;
	max.f32 	%f74, %f1, %f73;
	add.s64 	%rd28, %rd26, %rd24;
	st.global.f32 	[%rd28], %f74;
	add.s64 	%rd29, %rd27, %rd24;
	ld.global.f32 	%f75, [%rd29];
	min.f32 	%f76, %f75, %f2;
	max.f32 	%f77, %f1, %f76;
	add.s64 	%rd30, %rd28, %rd24;
	st.global.f32 	[%rd30], %f77;
	add.s32 	%r58, %r51, %r58;
	setp.lt.s32 	%p12, %r58, %r23;
	@%p12 bra 	$L__BB3_13;
$L__BB3_14:
	ret;

}


// ===== COMPILED SASS (sm_100) =====

	.target	sm_100

	.elftype	@"ET_EXEC"


//--------------------- .note.nv.tkinfo           --------------------------
	.section	.note.nv.tkinfo,"",@"SHT_NOTE"
	.sectionflags	@"SHF_NOTE_NV_TKINFO"
	.tkinfo
        /*0018*/ 	.word	0x00000002
        /*0030*/ 	.string	""
        /*0030*/ 	.string	"ptxas"
        /*0030*/ 	.string	"Cuda compilation tools, release 13.0, V13.0.88"
        /*0030*/ 	.string	"Build cuda_13.0.r13.0/compiler.36424714_0"
        /*0030*/ 	.string	"-arch sm_100 -m 64 "



//--------------------- .note.nv.cuinfo           --------------------------
	.section	.note.nv.cuinfo,"",@"SHT_NOTE"
	.sectionflags	@"SHF_NOTE_NV_CUINFO"
        /*0018*/ 	.short	0x0002
        /*001a*/ 	.short	0x0064
        /*001c*/ 	.short	0x0082
	.zero		2


//--------------------- .nv.info                  --------------------------
	.section	.nv.info,"",@"SHT_CUDA_INFO"
	.align	4


	//----- nvinfo : EIATTR_REGCOUNT
	.align		4
        /*0000*/ 	.byte	0x04, 0x2f
        /*0002*/ 	.short	(.L_2 - .L_1)
	.align		4
.L_1:
        /*0004*/ 	.word	index@(_Z6warmupv)
        /*0008*/ 	.word	0x00000018


	//----- nvinfo : EIATTR_FRAME_SIZE
	.align		4
.L_2:
        /*000c*/ 	.byte	0x04, 0x11
        /*000e*/ 	.short	(.L_4 - .L_3)
	.align		4
.L_3:
        /*0010*/ 	.word	index@(_Z6warmupv)
        /*0014*/ 	.word	0x00000000


	//----- nvinfo : EIATTR_REGCOUNT
	.align		4
.L_4:
        /*0018*/ 	.byte	0x04, 0x2f
        /*001a*/ 	.short	(.L_6 - .L_5)
	.align		4
.L_5:
        /*001c*/ 	.word	index@(_Z12clampValues1PKfPfffi)
        /*0020*/ 	.word	0x0000001a


	//----- nvinfo : EIATTR_FRAME_SIZE
	.align		4
.L_6:
        /*0024*/ 	.byte	0x04, 0x11
        /*0026*/ 	.short	(.L_8 - .L_7)
	.align		4
.L_7:
        /*0028*/ 	.word	index@(_Z12clampValues1PKfPfffi)
        /*002c*/ 	.word	0x00000000


	//----- nvinfo : EIATTR_REGCOUNT
	.align		4
.L_8:
        /*0030*/ 	.byte	0x04, 0x2f
        /*0032*/ 	.short	(.L_10 - .L_9)
	.align		4
.L_9:
        /*0034*/ 	.word	index@(_Z12clampValues2PKfPfffi)
        /*0038*/ 	.word	0x00000016


	//----- nvinfo : EIATTR_FRAME_SIZE
	.align		4
.L_10:
        /*003c*/ 	.byte	0x04, 0x11
        /*003e*/ 	.short	(.L_12 - .L_11)
	.align		4
.L_11:
        /*0040*/ 	.word	index@(_Z12clampValues2PKfPfffi)
        /*0044*/ 	.word	0x00000000


	//----- nvinfo : EIATTR_REGCOUNT
	.align		4
.L_12:
        /*0048*/ 	.byte	0x04, 0x2f
        /*004a*/ 	.short	(.L_14 - .L_13)
	.align		4
.L_13:
        /*004c*/ 	.word	index@(_Z12clampValues3PKfPfffi)
        /*0050*/ 	.word	0x0000001a


	//----- nvinfo : EIATTR_FRAME_SIZE
	.align		4
.L_14:
        /*0054*/ 	.byte	0x04, 0x11
        /*0056*/ 	.short	(.L_16 - .L_15)
	.align		4
.L_15:
        /*0058*/ 	.word	index@(_Z12clampValues3PKfPfffi)
        /*005c*/ 	.word	0x00000000


	//----- nvinfo : EIATTR_MIN_STACK_SIZE
	.align		4
.L_16:
        /*0060*/ 	.byte	0x04, 0x12
        /*0062*/ 	.short	(.L_18 - .L_17)
	.align		4
.L_17:
        /*0064*/ 	.word	index@(_Z12clampValues3PKfPfffi)
        /*0068*/ 	.word	0x00000000


	//----- nvinfo : EIATTR_MIN_STACK_SIZE
	.align		4
.L_18:
        /*006c*/ 	.byte	0x04, 0x12
        /*006e*/ 	.short	(.L_20 - .L_19)
	.align		4
.L_19:
        /*0070*/ 	.word	index@(_Z12clampValues2PKfPfffi)
        /*0074*/ 	.word	0x00000000


	//----- nvinfo : EIATTR_MIN_STACK_SIZE
	.align		4
.L_20:
        /*0078*/ 	.byte	0x04, 0x12
        /*007a*/ 	.short	(.L_22 - .L_21)
	.align		4
.L_21:
        /*007c*/ 	.word	index@(_Z12clampValues1PKfPfffi)
        /*0080*/ 	.word	0x00000000


	//----- nvinfo : EIATTR_MIN_STACK_SIZE
	.align		4
.L_22:
        /*0084*/ 	.byte	0x04, 0x12
        /*0086*/ 	.short	(.L_24 - .L_23)
	.align		4
.L_23:
        /*0088*/ 	.word	index@(_Z6warmupv)
        /*008c*/ 	.word	0x00000000
.L_24:


//--------------------- .nv.compat                --------------------------
	.section	.nv.compat,"",@"SHT_CUDA_COMPAT_INFO"
	.align	4
        /*0000*/ 	.byte	0x02, 0x09, 0x00, 0x00, 0x02, 0x02, 0x01, 0x00, 0x02, 0x05, 0x05, 0x00, 0x03, 0x07, 0x01, 0x01
        /*0010*/ 	.byte	0x02, 0x03, 0x00, 0x00, 0x02, 0x06, 0x01, 0x00, 0x04, 0x0b, 0x08, 0x00, 0x09, 0x00, 0x00, 0x00
        /*0020*/ 	.byte	0x00, 0x00, 0x00, 0x00


//--------------------- .nv.info._Z12clampValues3PKfPfffi --------------------------
	.section	.nv.info._Z12clampValues3PKfPfffi,"",@"SHT_CUDA_INFO"
	.sectionflags	@""
	.align	4


	//----- nvinfo : EIATTR_CUDA_API_VERSION
	.align		4
        /*0000*/ 	.byte	0x04, 0x37
        /*0002*/ 	.short	(.L_26 - .L_25)
.L_25:
        /*0004*/ 	.word	0x00000082


	//----- nvinfo : EIATTR_KPARAM_INFO
	.align		4
.L_26:
        /*0008*/ 	.byte	0x04, 0x17
        /*000a*/ 	.short	(.L_28 - .L_27)
.L_27:
        /*000c*/ 	.word	0x00000000
        /*0010*/ 	.short	0x0004
        /*0012*/ 	.short	0x0018
        /*0014*/ 	.byte	0x00, 0xf0, 0x11, 0x00


	//----- nvinfo : EIATTR_KPARAM_INFO
	.align		4
.L_28:
        /*0018*/ 	.byte	0x04, 0x17
        /*001a*/ 	.short	(.L_30 - .L_29)
.L_29:
        /*001c*/ 	.word	0x00000000
        /*0020*/ 	.short	0x0003
        /*0022*/ 	.short	0x0014
        /*0024*/ 	.byte	0x00, 0xf0, 0x11, 0x00


	//----- nvinfo : EIATTR_KPARAM_INFO
	.align		4
.L_30:
        /*0028*/ 	.byte	0x04, 0x17
        /*002a*/ 	.short	(.L_32 - .L_31)
.L_31:
        /*002c*/ 	.word	0x00000000
        /*0030*/ 	.short	0x0002
        /*0032*/ 	.short	0x0010
        /*0034*/ 	.byte	0x00, 0xf0, 0x11, 0x00


	//----- nvinfo : EIATTR_KPARAM_INFO
	.align		4
.L_32:
        /*0038*/ 	.byte	0x04, 0x17
        /*003a*/ 	.short	(.L_34 - .L_33)
.L_33:
        /*003c*/ 	.word	0x00000000
        /*0040*/ 	.short	0x0001
        /*0042*/ 	.short	0x0008
        /*0044*/ 	.byte	0x00, 0xf5, 0x21, 0x00


	//----- nvinfo : EIATTR_KPARAM_INFO
	.align		4
.L_34:
        /*0048*/ 	.byte	0x04, 0x17
        /*004a*/ 	.short	(.L_36 - .L_35)
.L_35:
        /*004c*/ 	.word	0x00000000
        /*0050*/ 	.short	0x0000
        /*0052*/ 	.short	0x0000
        /*0054*/ 	.byte	0x00, 0xf5, 0x21, 0x00


	//----- nvinfo : EIATTR_SPARSE_MMA_MASK
	.align		4
.L_36:
        /*0058*/ 	.byte	0x03, 0x50
        /*005a*/ 	.short	0x0000


	//----- nvinfo : EIATTR_MAXREG_COUNT
	.align		4
        /*005c*/ 	.byte	0x03, 0x1b
        /*005e*/ 	.short	0x00ff


	//----- nvinfo : EIATTR_MERCURY_ISA_VERSION
	.align		4
        /*0060*/ 	.byte	0x03, 0x5f
        /*0062*/ 	.short	0x0101


	//----- nvinfo : EIATTR_VRC_CTA_INIT_COUNT
	.align		4
        /*0064*/ 	.byte	0x02, 0x4a
	.zero		1
	.zero		1


	//----- nvinfo : EIATTR_EXIT_INSTR_OFFSETS
	.align		4
        /*0068*/ 	.byte	0x04, 0x1c
        /*006a*/ 	.short	(.L_38 - .L_37)


	//   ....[0]....
.L_37:
        /*006c*/ 	.word	0x000007f0


	//   ....[1]....
        /*0070*/ 	.word	0x00000b10


	//   ....[2]....
        /*0074*/ 	.word	0x00000cd0


	//----- nvinfo : EIATTR_CRS_STACK_SIZE
	.align		4
.L_38:
        /*0078*/ 	.byte	0x04, 0x1e
        /*007a*/ 	.short	(.L_40 - .L_39)
.L_39:
        /*007c*/ 	.word	0x00000000


	//----- nvinfo : EIATTR_CBANK_PARAM_SIZE
	.align		4
.L_40:
        /*0080*/ 	.byte	0x03, 0x19
        /*0082*/ 	.short	0x001c


	//----- nvinfo : EIATTR_PARAM_CBANK
	.align		4
        /*0084*/ 	.byte	0x04, 0x0a
        /*0086*/ 	.short	(.L_42 - .L_41)
	.align		4
.L_41:
        /*0088*/ 	.word	index@(.nv.constant0._Z12clampValues3PKfPfffi)
        /*008c*/ 	.short	0x0380
        /*008e*/ 	.short	0x001c


	//----- nvinfo : EIATTR_SW_WAR
	.align		4
.L_42:
        /*0090*/ 	.byte	0x04, 0x36
        /*0092*/ 	.short	(.L_44 - .L_43)
.L_43:
        /*0094*/ 	.word	0x00000008
.L_44:


//--------------------- .nv.info._Z12clampValues2PKfPfffi --------------------------
	.section	.nv.info._Z12clampValues2PKfPfffi,"",@"SHT_CUDA_INFO"
	.sectionflags	@""
	.align	4


	//----- nvinfo : EIATTR_CUDA_API_VERSION
	.align		4
        /*0000*/ 	.byte	0x04, 0x37
        /*0002*/ 	.short	(.L_46 - .L_45)
.L_45:
        /*0004*/ 	.word	0x00000082


	//----- nvinfo : EIATTR_KPARAM_INFO
	.align		4
.L_46:
        /*0008*/ 	.byte	0x04, 0x17
        /*000a*/ 	.short	(.L_48 - .L_47)
.L_47:
        /*000c*/ 	.word	0x00000000
        /*0010*/ 	.short	0x0004
        /*0012*/ 	.short	0x0018
        /*0014*/ 	.byte	0x00, 0xf0, 0x11, 0x00


	//----- nvinfo : EIATTR_KPARAM_INFO
	.align		4
.L_48:
        /*0018*/ 	.byte	0x04, 0x17
        /*001a*/ 	.short	(.L_50 - .L_49)
.L_49:
        /*001c*/ 	.word	0x00000000
        /*0020*/ 	.short	0x0003
        /*0022*/ 	.short	0x0014
        /*0024*/ 	.byte	0x00, 0xf0, 0x11, 0x00


	//----- nvinfo : EIATTR_KPARAM_INFO
	.align		4
.L_50:
        /*0028*/ 	.byte	0x04, 0x17
        /*002a*/ 	.short	(.L_52 - .L_51)
.L_51:
        /*002c*/ 	.word	0x00000000
        /*0030*/ 	.short	0x0002
        /*0032*/ 	.short	0x0010
        /*0034*/ 	.byte	0x00, 0xf0, 0x11, 0x00


	//----- nvinfo : EIATTR_KPARAM_INFO
	.align		4
.L_52:
        /*0038*/ 	.byte	0x04, 0x17
        /*003a*/ 	.short	(.L_54 - .L_53)
.L_53:
        /*003c*/ 	.word	0x00000000
        /*0040*/ 	.short	0x0001
        /*0042*/ 	.short	0x0008
        /*0044*/ 	.byte	0x00, 0xf5, 0x21, 0x00


	//----- nvinfo : EIATTR_KPARAM_INFO
	.align		4
.L_54:
        /*0048*/ 	.byte	0x04, 0x17
        /*004a*/ 	.short	(.L_56 - .L_55)
.L_55:
        /*004c*/ 	.word	0x00000000
        /*0050*/ 	.short	0x0000
        /*0052*/ 	.short	0x0000
        /*0054*/ 	.byte	0x00, 0xf5, 0x21, 0x00


	//----- nvinfo : EIATTR_SPARSE_MMA_MASK
	.align		4
.L_56:
        /*0058*/ 	.byte	0x03, 0x50
        /*005a*/ 	.short	0x0000


	//----- nvinfo : EIATTR_MAXREG_COUNT
	.align		4
        /*005c*/ 	.byte	0x03, 0x1b
        /*005e*/ 	.short	0x00ff


	//----- nvinfo : EIATTR_MERCURY_ISA_VERSION
	.align		4
        /*0060*/ 	.byte	0x03, 0x5f
        /*0062*/ 	.short	0x0101


	//----- nvinfo : EIATTR_VRC_CTA_INIT_COUNT
	.align		4
        /*0064*/ 	.byte	0x02, 0x4a
	.zero		1
	.zero		1


	//----- nvinfo : EIATTR_EXIT_INSTR_OFFSETS
	.align		4
        /*0068*/ 	.byte	0x04, 0x1c
        /*006a*/ 	.short	(.L_58 - .L_57)


	//   ....[0]....
.L_57:
        /*006c*/ 	.word	0x00000100


	//   ....[1]....
        /*0070*/ 	.word	0x00000ff0


	//----- nvinfo : EIATTR_CRS_STACK_SIZE
	.align		4
.L_58:
        /*0074*/ 	.byte	0x04, 0x1e
        /*0076*/ 	.short	(.L_60 - .L_59)
.L_59:
        /*0078*/ 	.word	0x00000000


	//----- nvinfo : EIATTR_CBANK_PARAM_SIZE
	.align		4
.L_60:
        /*007c*/ 	.byte	0x03, 0x19
        /*007e*/ 	.short	0x001c


	//----- nvinfo : EIATTR_PARAM_CBANK
	.align		4
        /*0080*/ 	.byte	0x04, 0x0a
        /*0082*/ 	.short	(.L_62 - .L_61)
	.align		4
.L_61:
        /*0084*/ 	.word	index@(.nv.constant0._Z12clampValues2PKfPfffi)
        /*0088*/ 	.short	0x0380
        /*008a*/ 	.short	0x001c


	//----- nvinfo : EIATTR_SW_WAR
	.align		4
.L_62:
        /*008c*/ 	.byte	0x04, 0x36
        /*008e*/ 	.short	(.L_64 - .L_63)
.L_63:
        /*0090*/ 	.word	0x00000008
.L_64:


//--------------------- .nv.info._Z12clampValues1PKfPfffi --------------------------
	.section	.nv.info._Z12clampValues1PKfPfffi,"",@"SHT_CUDA_INFO"
	.sectionflags	@""
	.align	4


	//----- nvinfo : EIATTR_CUDA_API_VERSION
	.align		4
        /*0000*/ 	.byte	0x04, 0x37
        /*0002*/ 	.short	(.L_66 - .L_65)
.L_65:
        /*0004*/ 	.word	0x00000082


	//----- nvinfo : EIATTR_KPARAM_INFO
	.align		4
.L_66:
        /*0008*/ 	.byte	0x04, 0x17
        /*000a*/ 	.short	(.L_68 - .L_67)
.L_67:
        /*000c*/ 	.word	0x00000000
        /*0010*/ 	.short	0x0004
        /*0012*/ 	.short	0x0018
        /*0014*/ 	.byte	0x00, 0xf0, 0x11, 0x00


	//----- nvinfo : EIATTR_KPARAM_INFO
	.align		4
.L_68:
        /*0018*/ 	.byte	0x04, 0x17
        /*001a*/ 	.short	(.L_70 - .L_69)
.L_69:
        /*001c*/ 	.word	0x00000000
        /*0020*/ 	.short	0x0003
        /*0022*/ 	.short	0x0014
        /*0024*/ 	.byte	0x00, 0xf0, 0x11, 0x00


	//----- nvinfo : EIATTR_KPARAM_INFO
	.align		4
.L_70:
        /*0028*/ 	.byte	0x04, 0x17
        /*002a*/ 	.short	(.L_72 - .L_71)
.L_71:
        /*002c*/ 	.word	0x00000000
        /*0030*/ 	.short	0x0002
        /*0032*/ 	.short	0x0010
        /*0034*/ 	.byte	0x00, 0xf0, 0x11, 0x00


	//----- nvinfo : EIATTR_KPARAM_INFO
	.align		4
.L_72:
        /*0038*/ 	.byte	0x04, 0x17
        /*003a*/ 	.short	(.L_74 - .L_73)
.L_73:
        /*003c*/ 	.word	0x00000000
        /*0040*/ 	.short	0x0001
        /*0042*/ 	.short	0x0008
        /*0044*/ 	.byte	0x00, 0xf5, 0x21, 0x00


	//----- nvinfo : EIATTR_KPARAM_INFO
	.align		4
.L_74:
        /*0048*/ 	.byte	0x04, 0x17
        /*004a*/ 	.short	(.L_76 - .L_75)
.L_75:
        /*004c*/ 	.word	0x00000000
        /*0050*/ 	.short	0x0000
        /*0052*/ 	.short	0x0000
        /*0054*/ 	.byte	0x00, 0xf5, 0x21, 0x00


	//----- nvinfo : EIATTR_SPARSE_MMA_MASK
	.align		4
.L_76:
        /*0058*/ 	.byte	0x03, 0x50
        /*005a*/ 	.short	0x0000


	//----- nvinfo : EIATTR_MAXREG_COUNT
	.align		4
        /*005c*/ 	.byte	0x03, 0x1b
        /*005e*/ 	.short	0x00ff


	//----- nvinfo : EIATTR_MERCURY_ISA_VERSION
	.align		4
        /*0060*/ 	.byte	0x03, 0x5f
        /*0062*/ 	.short	0x0101


	//----- nvinfo : EIATTR_VRC_CTA_INIT_COUNT
	.align		4
        /*0064*/ 	.byte	0x02, 0x4a
	.zero		1
	.zero		1


	//----- nvinfo : EIATTR_EXIT_INSTR_OFFSETS
	.align		4
        /*0068*/ 	.byte	0x04, 0x1c
        /*006a*/ 	.short	(.L_78 - .L_77)


	//   ....[0]....
.L_77:
        /*006c*/ 	.word	0x00000090


	//   ....[1]....
        /*0070*/ 	.word	0x000003c0


	//   ....[2]....
        /*0074*/ 	.word	0x00000580


	//----- nvinfo : EIATTR_CRS_STACK_SIZE
	.align		4
.L_78:
        /*0078*/ 	.byte	0x04, 0x1e
        /*007a*/ 	.short	(.L_80 - .L_79)
.L_79:
        /*007c*/ 	.word	0x00000000


	//----- nvinfo : EIATTR_CBANK_PARAM_SIZE
	.align		4
.L_80:
        /*0080*/ 	.byte	0x03, 0x19
        /*0082*/ 	.short	0x001c


	//----- nvinfo : EIATTR_PARAM_CBANK
	.align		4
        /*0084*/ 	.byte	0x04, 0x0a
        /*0086*/ 	.short	(.L_82 - .L_81)
	.align		4
.L_81:
        /*0088*/ 	.word	index@(.nv.constant0._Z12clampValues1PKfPfffi)
        /*008c*/ 	.short	0x0380
        /*008e*/ 	.short	0x001c


	//----- nvinfo : EIATTR_SW_WAR
	.align		4
.L_82:
        /*0090*/ 	.byte	0x04, 0x36
        /*0092*/ 	.short	(.L_84 - .L_83)
.L_83:
        /*0094*/ 	.word	0x00000008
.L_84:


//--------------------- .nv.info._Z6warmupv       --------------------------
	.section	.nv.info._Z6warmupv,"",@"SHT_CUDA_INFO"
	.sectionflags	@""
	.align	4


	//----- nvinfo : EIATTR_CUDA_API_VERSION
	.align		4
        /*0000*/ 	.byte	0x04, 0x37
        /*0002*/ 	.short	(.L_86 - .L_85)
.L_85:
        /*0004*/ 	.word	0x00000082


	//----- nvinfo : EIATTR_SPARSE_MMA_MASK
	.align		4
.L_86:
        /*0008*/ 	.byte	0x03, 0x50
        /*000a*/ 	.short	0x0000


	//----- nvinfo : EIATTR_MAXREG_COUNT
	.align		4
        /*000c*/ 	.byte	0x03, 0x1b
        /*000e*/ 	.short	0x00ff


	//----- nvinfo : EIATTR_EXTERNS
	.align		4
        /*0010*/ 	.byte	0x04, 0x0f
        /*0012*/ 	.short	(.L_88 - .L_87)


	//   ....[0]....
	.align		4
.L_87:
        /*0014*/ 	.word	index@(vprintf)


	//----- nvinfo : EIATTR_MERCURY_ISA_VERSION
	.align		4
.L_88:
        /*0018*/ 	.byte	0x03, 0x5f
        /*001a*/ 	.short	0x0101


	//----- nvinfo : EIATTR_VRC_CTA_INIT_COUNT
	.align		4
        /*001c*/ 	.byte	0x02, 0x4a
	.zero		1
	.zero		1


	//----- nvinfo : EIATTR_SYSCALL_OFFSETS
	.align		4
        /*0020*/ 	.byte	0x04, 0x46
        /*0022*/ 	.short	(.L_90 - .L_89)


	//   ....[0]....
.L_89:
        /*0024*/ 	.word	0x000000f0


	//----- nvinfo : EIATTR_EXIT_INSTR_OFFSETS
	.align		4
.L_90:
        /*0028*/ 	.byte	0x04, 0x1c
        /*002a*/ 	.short	(.L_92 - .L_91)


	//   ....[0]....
.L_91:
        /*002c*/ 	.word	0x00000070


	//   ....[1]....
        /*0030*/ 	.word	0x00000100


	//----- nvinfo : EIATTR_CRS_STACK_SIZE
	.align		4
.L_92:
        /*0034*/ 	.byte	0x04, 0x1e
        /*0036*/ 	.short	(.L_94 - .L_93)
.L_93:
        /*0038*/ 	.word	0x00000000


	//----- nvinfo : EIATTR_SW_WAR
	.align		4
.L_94:
        /*003c*/ 	.byte	0x04, 0x36
        /*003e*/ 	.short	(.L_96 - .L_95)
.L_95:
        /*0040*/ 	.word	0x00000008
.L_96:


//--------------------- .nv.callgraph             --------------------------
	.section	.nv.callgraph,"",@"SHT_CUDA_CALLGRAPH"
	.align	4
	.sectionentsize	8
	.align		4
        /*0000*/ 	.word	0x00000000
	.align		4
        /*0004*/ 	.word	0xffffffff
	.align		4
        /*0008*/ 	.word	index@(_Z6warmupv)
	.align		4
        /*000c*/ 	.word	index@(vprintf)
	.align		4
        /*0010*/ 	.word	0x00000000
	.align		4
        /*0014*/ 	.word	0xfffffffe
	.align		4
        /*0018*/ 	.word	0x00000000
	.align		4
        /*001c*/ 	.word	0xfffffffd
	.align		4
        /*0020*/ 	.word	0x00000000
	.align		4
        /*0024*/ 	.word	0xfffffffc


//--------------------- .nv.constant4             --------------------------
	.section	.nv.constant4,"a",@progbits
	.align	8
	.align		8
.nv.constant4:
        /*0000*/ 	.dword	$str
	.align		8
        /*0008*/ 	.dword	vprintf


//--------------------- .text._Z12clampValues3PKfPfffi --------------------------
	.section	.text._Z12clampValues3PKfPfffi,"ax",@progbits
	.align	128
        .global         _Z12clampValues3PKfPfffi
        .type           _Z12clampValues3PKfPfffi,@function
        .size           _Z12clampValues3PKfPfffi,(.L_x_22 - _Z12clampValues3PKfPfffi)
        .other          _Z12clampValues3PKfPfffi,@"STO_CUDA_ENTRY STV_DEFAULT"
_Z12clampValues3PKfPfffi:
.text._Z12clampValues3PKfPfffi:
[----:B------:R-:W-:Y:S01]  /*0000*/  LDC R1, c[0x0][0x37c] ;  /* 0x0000df00ff017b82 */ /* 0x000fe20000000800 */
[----:B------:R-:W0:Y:S07]  /*0010*/  S2R R2, SR_TID.X ;  /* 0x0000000000027919 */ /* 0x000e2e0000002100 */
[----:B------:R-:W1:Y:S01]  /*0020*/  LDC R0, c[0x0][0x398] ;  /* 0x0000e600ff007b82 */ /* 0x000e620000000800 */
[----:B------:R-:W2:Y:S01]  /*0030*/  LDCU.64 UR4, c[0x0][0x358] ;  /* 0x00006b00ff0477ac */ /* 0x000ea20008000a00 */
[----:B------:R-:W-:Y:S01]  /*0040*/  BSSY.RECONVERGENT B0, `(.L_x_0) ;  /* 0x0000078000007945 */ /* 0x000fe20003800200 */
[----:B------:R-:W3:Y:S05]  /*0050*/  LDCU.64 UR8, c[0x0][0x390] ;  /* 0x00007200ff0877ac */ /* 0x000eea0008000a00 */
[----:B------:R-:W0:Y:S01]  /*0060*/  S2UR UR6, SR_CTAID.X ;  /* 0x00000000000679c3 */ /* 0x000e220000002500 */
[----:B------:R-:W4:Y:S07]  /*0070*/  LDCU.64 UR10, c[0x0][0x390] ;  /* 0x00007200ff0a77ac */ /* 0x000f2e0008000a00 */
[----:B------:R-:W0:Y:S01]  /*0080*/  LDC R5, c[0x0][0x360] ;  /* 0x0000d800ff057b82 */ /* 0x000e220000000800 */
[----:B------:R-:W5:Y:S01]  /*0090*/  LDCU UR7, c[0x0][0x370] ;  /* 0x00006e00ff0777ac */ /* 0x000f620008000800 */
[----:B-1----:R-:W-:-:S04]  /*00a0*/  SHF.R.S32.HI R3, RZ, 0x1f, R0 ;  /* 0x0000001fff037819 */ /* 0x002fc80000011400 */
[----:B------:R-:W-:-:S04]  /*00b0*/  LEA.HI R3, R3, R0, RZ, 0x2 ;  /* 0x0000000003037211 */ /* 0x000fc800078f10ff */
[----:B------:R-:W-:Y:S01]  /*00c0*/  SHF.R.S32.HI R3, RZ, 0x2, R3 ;  /* 0x00000002ff037819 */ /* 0x000fe20000011403 */
[C---:B0-----:R-:W-:Y:S02]  /*00d0*/  IMAD R2, R5.reuse, UR6, R2 ;  /* 0x0000000605027c24 */ /* 0x041fe4000f8e0202 */
[----:B-----5:R-:W-:-:S03]  /*00e0*/  IMAD R5, R5, UR7, RZ ;  /* 0x0000000705057c24 */ /* 0x020fc6000f8e02ff */
[----:B------:R-:W-:-:S13]  /*00f0*/  ISETP.GE.AND P0, PT, R2, R3, PT ;  /* 0x000000030200720c */ /* 0x000fda0003f06270 */
[----:B--234-:R-:W-:Y:S05]  /*0100*/  @P0 BRA `(.L_x_1) ;  /* 0x0000000400ac0947 */ /* 0x01cfea0003800000 */
[----:B------:R-:W0:Y:S01]  /*0110*/  I2F.U32.RP R10, R5 ;  /* 0x00000005000a7306 */ /* 0x000e220000209000 */
[--C-:B------:R-:W-:Y:S01]  /*0120*/  IMAD.IADD R4, R2, 0x1, R5.reuse ;  /* 0x0000000102047824 */ /* 0x100fe200078e0205 */
[----:B------:R-:W-:Y:S01]  /*0130*/  ISETP.NE.U32.AND P2, PT, R5, RZ, PT ;  /* 0x000000ff0500720c */ /* 0x000fe20003f45070 */
[----:B------:R-:W-:Y:S01]  /*0140*/  IMAD.MOV R11, RZ, RZ, -R5 ;  /* 0x000000ffff0b7224 */ /* 0x000fe200078e0a05 */
[----:B------:R-:W1:Y:S01]  /*0150*/  LDC.64 R16, c[0x0][0x380] ;  /* 0x0000e000ff107b82 */ /* 0x000e620000000a00 */
[----:B------:R-:W-:Y:S01]  /*0160*/  BSSY.RECONVERGENT B1, `(.L_x_2) ;  /* 0x0000031000017945 */ /* 0x000fe20003800200 */
[----:B------:R-:W-:Y:S02]  /*0170*/  ISETP.GE.AND P0, PT, R4, R3, PT ;  /* 0x000000030400720c */ /* 0x000fe40003f06270 */
[----:B------:R-:W-:Y:S02]  /*0180*/  VIMNMX R9, PT, PT, R3, R4, !PT ;  /* 0x0000000403097248 */ /* 0x000fe40007fe0100 */
[----:B------:R-:W-:-:S04]  /*0190*/  SEL R8, RZ, 0x1, P0 ;  /* 0x00000001ff087807 */ /* 0x000fc80000000000 */
[----:B------:R-:W-:Y:S01]  /*01a0*/  IADD3 R4, PT, PT, R9, -R4, -R8 ;  /* 0x8000000409047210 */ /* 0x000fe20007ffe808 */
[----:B0-----:R-:W0:Y:S02]  /*01b0*/  MUFU.RCP R10, R10 ;  /* 0x0000000a000a7308 */ /* 0x001e240000001000 */
[----:B0-----:R-:W-:-:S06]  /*01c0*/  VIADD R6, R10, 0xffffffe ;  /* 0x0ffffffe0a067836 */ /* 0x001fcc0000000000 */
[----:B------:R0:W2:Y:S02]  /*01d0*/  F2I.FTZ.U32.TRUNC.NTZ R7, R6 ;  /* 0x0000000600077305 */ /* 0x0000a4000021f000 */
[----:B0-----:R-:W-:Y:S02]  /*01e0*/  IMAD.MOV.U32 R6, RZ, RZ, RZ ;  /* 0x000000ffff067224 */ /* 0x001fe400078e00ff */
[----:B--2---:R-:W-:-:S04]  /*01f0*/  IMAD R11, R11, R7, RZ ;  /* 0x000000070b0b7224 */ /* 0x004fc800078e02ff */
[----:B------:R-:W-:-:S06]  /*0200*/  IMAD.HI.U32 R7, R7, R11, R6 ;  /* 0x0000000b07077227 */ /* 0x000fcc00078e0006 */
[----:B------:R-:W-:-:S04]  /*0210*/  IMAD.HI.U32 R9, R7, R4, RZ ;  /* 0x0000000407097227 */ /* 0x000fc800078e00ff */
[----:B------:R-:W-:-:S04]  /*0220*/  IMAD.MOV R6, RZ, RZ, -R9 ;  /* 0x000000ffff067224 */ /* 0x000fc800078e0a09 */
[----:B------:R-:W-:Y:S02]  /*0230*/  IMAD R4, R5, R6, R4 ;  /* 0x0000000605047224 */ /* 0x000fe400078e0204 */
[----:B------:R-:W0:Y:S03]  /*0240*/  LDC.64 R6, c[0x0][0x388] ;  /* 0x0000e200ff067b82 */ /* 0x000e260000000a00 */
[----:B------:R-:W-:-:S13]  /*0250*/  ISETP.GE.U32.AND P0, PT, R4, R5, PT ;  /* 0x000000050400720c */ /* 0x000fda0003f06070 */
[----:B------:R-:W-:Y:S02]  /*0260*/  @P0 IMAD.IADD R4, R4, 0x1, -R5 ;  /* 0x0000000104040824 */ /* 0x000fe400078e0a05 */
[----:B------:R-:W-:-:S03]  /*0270*/  @P0 VIADD R9, R9, 0x1 ;  /* 0x0000000109090836 */ /* 0x000fc60000000000 */
[----:B------:R-:W-:-:S13]  /*0280*/  ISETP.GE.U32.AND P1, PT, R4, R5, PT ;  /* 0x000000050400720c */ /* 0x000fda0003f26070 */
[----:B------:R-:W-:Y:S01]  /*0290*/  @P1 VIADD R9, R9, 0x1 ;  /* 0x0000000109091836 */ /* 0x000fe20000000000 */
[----:B------:R-:W-:-:S05]  /*02a0*/  @!P2 LOP3.LUT R9, RZ, R5, RZ, 0x33, !PT ;  /* 0x00000005ff09a212 */ /* 0x000fca00078e33ff */
[----:B------:R-:W-:-:S05]  /*02b0*/  IMAD.IADD R8, R8, 0x1, R9 ;  /* 0x0000000108087824 */ /* 0x000fca00078e0209 */
[C---:B------:R-:W-:Y:S02]  /*02c0*/  LOP3.LUT R4, R8.reuse, 0x3, RZ, 0xc0, !PT ;  /* 0x0000000308047812 */ /* 0x040fe400078ec0ff */
[----:B------:R-:W-:Y:S02]  /*02d0*/  ISETP.GE.U32.AND P1, PT, R8, 0x3, PT ;  /* 0x000000030800780c */ /* 0x000fe40003f26070 */
[----:B------:R-:W-:Y:S01]  /*02e0*/  ISETP.NE.AND P0, PT, R4, 0x3, PT ;  /* 0x000000030400780c */ /* 0x000fe20003f05270 */
[----:B------:R-:W-:-:S12]  /*02f0*/  IMAD.MOV.U32 R4, RZ, RZ, R2 ;  /* 0x000000ffff047224 */ /* 0x000fd800078e0002 */
[----:B01----:R-:W-:Y:S05]  /*0300*/  @!P0 BRA `(.L_x_3) ;  /* 0x0000000000588947 */ /* 0x003fea0003800000 */
[----:B------:R-:W0:Y:S01]  /*0310*/  LDC.64 R14, c[0x0][0x380] ;  /* 0x0000e000ff0e7b82 */ /* 0x000e220000000a00 */
[----:B------:R-:W-:Y:S02]  /*0320*/  VIADD R8, R8, 0x1 ;  /* 0x0000000108087836 */ /* 0x000fe40000000000 */
[----:B------:R-:W-:-:S03]  /*0330*/  IMAD.MOV.U32 R4, RZ, RZ, R2 ;  /* 0x000000ffff047224 */ /* 0x000fc600078e0002 */
[----:B------:R-:W-:Y:S02]  /*0340*/  LOP3.LUT R8, R8, 0x3, RZ, 0xc0, !PT ;  /* 0x0000000308087812 */ /* 0x000fe400078ec0ff */
[----:B------:R-:W1:Y:S03]  /*0350*/  LDC.64 R12, c[0x0][0x388] ;  /* 0x0000e200ff0c7b82 */ /* 0x000e660000000a00 */
[----:B------:R-:W-:-:S07]  /*0360*/  IMAD.MOV R20, RZ, RZ, -R8 ;  /* 0x000000ffff147224 */ /* 0x000fce00078e0a08 */
.L_x_4:
[----:B0-----:R-:W-:-:S05]  /*0370*/  IMAD.WIDE R22, R4, 0x10, R14 ;  /* 0x0000001004167825 */ /* 0x001fca00078e020e */
[----:B--2---:R-:W2:Y:S01]  /*0380*/  LDG.E.128 R8, desc[UR4][R22.64] ;  /* 0x0000000416087981 */ /* 0x004ea2000c1e1d00 */
[----:B-1----:R-:W-:-:S04]  /*0390*/  IMAD.WIDE R18, R4, 0x10, R12 ;  /* 0x0000001004127825 */ /* 0x002fc800078e020c */
[----:B------:R-:W-:Y:S02]  /*03a0*/  VIADD R20, R20, 0x1 ;  /* 0x0000000114147836 */ /* 0x000fe40000000000 */
[----:B------:R-:W-:-:S03]  /*03b0*/  IMAD.IADD R4, R5, 0x1, R4 ;  /* 0x0000000105047824 */ /* 0x000fc600078e0204 */
[----:B------:R-:W-:Y:S02]  /*03c0*/  ISETP.NE.AND P0, PT, R20, RZ, PT ;  /* 0x000000ff1400720c */ /* 0x000fe40003f05270 */
[----:B--2---:R-:W-:Y:S02]  /*03d0*/  FMNMX R8, R8, UR9, PT ;  /* 0x0000000908087c09 */ /* 0x004fe4000b800000 */
[----:B------:R-:W-:Y:S02]  /*03e0*/  FMNMX R9, R9, UR9, PT ;  /* 0x0000000909097c09 */ /* 0x000fe4000b800000 */
[----:B------:R-:W-:Y:S02]  /*03f0*/  FMNMX R10, R10, UR9, PT ;  /* 0x000000090a0a7c09 */ /* 0x000fe4000b800000 */
[----:B------:R-:W-:Y:S02]  /*0400*/  FMNMX R11, R11, UR9, PT ;  /* 0x000000090b0b7c09 */ /* 0x000fe4000b800000 */
[----:B------:R-:W-:-:S02]  /*0410*/  FMNMX R8, R8, UR8, !PT ;  /* 0x0000000808087c09 */ /* 0x000fc4000f800000 */
[----:B------:R-:W-:Y:S02]  /*0420*/  FMNMX R9, R9, UR8, !PT ;  /* 0x0000000809097c09 */ /* 0x000fe4000f800000 */
[----:B------:R-:W-:Y:S02]  /*0430*/  FMNMX R10, R10, UR8, !PT ;  /* 0x000000080a0a7c09 */ /* 0x000fe4000f800000 */
[----:B------:R-:W-:-:S05]  /*0440*/  FMNMX R11, R11, UR8, !PT ;  /* 0x000000080b0b7c09 */ /* 0x000fca000f800000 */
[----:B------:R2:W-:Y:S01]  /*0450*/  STG.E.128 desc[UR4][R18.64], R8 ;  /* 0x0000000812007986 */ /* 0x0005e2000c101d04 */
[----:B------:R-:W-:Y:S05]  /*0460*/  @P0 BRA `(.L_x_4) ;  /* 0xfffffffc00c00947 */ /* 0x000fea000383ffff */
.L_x_3:
[----:B------:R-:W-:Y:S05]  /*0470*/  BSYNC.RECONVERGENT B1 ;  /* 0x0000000000017941 */ /* 0x000fea0003800200 */
.L_x_2:
[----:B------:R-:W-:Y:S05]  /*0480*/  @!P1 BRA `(.L_x_1) ;  /* 0x0000000000cc9947 */ /* 0x000fea0003800000 */
.L_x_5:
[----:B0-----:R-:W-:-:S05]  /*0490*/  IMAD.WIDE R12, R4, 0x10, R16 ;  /* 0x00000010040c7825 */ /* 0x001fca00078e0210 */
[----:B--2---:R-:W2:Y:S01]  /*04a0*/  LDG.E.128 R8, desc[UR4][R12.64] ;  /* 0x000000040c087981 */ /* 0x004ea2000c1e1d00 */
[----:B------:R-:W-:-:S04]  /*04b0*/  IMAD.WIDE R20, R4, 0x10, R6 ;  /* 0x0000001004147825 */ /* 0x000fc800078e0206 */
[----:B------:R-:W-:Y:S01]  /*04c0*/  IMAD.WIDE R18, R5, 0x10, R12 ;  /* 0x0000001005127825 */ /* 0x000fe200078e020c */
[----:B--2---:R-:W-:Y:S02]  /*04d0*/  FMNMX R8, R8, UR11, PT ;  /* 0x0000000b08087c09 */ /* 0x004fe4000b800000 */
[----:B------:R-:W-:Y:S02]  /*04e0*/  FMNMX R9, R9, UR11, PT ;  /* 0x0000000b09097c09 */ /* 0x000fe4000b800000 */
[----:B------:R-:W-:Y:S02]  /*04f0*/  FMNMX R10, R10, UR11, PT ;  /* 0x0000000b0a0a7c09 */ /* 0x000fe4000b800000 */
[----:B------:R-:W-:Y:S02]  /*0500*/  FMNMX R11, R11, UR11, PT ;  /* 0x0000000b0b0b7c09 */ /* 0x000fe4000b800000 */
[----:B------:R-:W-:Y:S02]  /*0510*/  FMNMX R8, R8, UR10, !PT ;  /* 0x0000000a08087c09 */ /* 0x000fe4000f800000 */
[----:B------:R-:W-:-:S02]  /*0520*/  FMNMX R9, R9, UR10, !PT ;  /* 0x0000000a09097c09 */ /* 0x000fc4000f800000 */
[----:B------:R-:W-:Y:S02]  /*0530*/  FMNMX R10, R10, UR10, !PT ;  /* 0x0000000a0a0a7c09 */ /* 0x000fe4000f800000 */
[----:B------:R-:W-:-:S05]  /*0540*/  FMNMX R11, R11, UR10, !PT ;  /* 0x0000000a0b0b7c09 */ /* 0x000fca000f800000 */
[----:B------:R0:W-:Y:S04]  /*0550*/  STG.E.128 desc[UR4][R20.64], R8 ;  /* 0x0000000814007986 */ /* 0x0001e8000c101d04 */
[----:B------:R-:W2:Y:S01]  /*0560*/  LDG.E.128 R12, desc[UR4][R18.64] ;  /* 0x00000004120c7981 */ /* 0x000ea2000c1e1d00 */
[----:B------:R-:W-:-:S04]  /*0570*/  IMAD.WIDE R22, R5, 0x10, R20 ;  /* 0x0000001005167825 */ /* 0x000fc800078e0214 */
[----:B0-----:R-:W-:Y:S01]  /*0580*/  IMAD.WIDE R20, R5, 0x10, R18 ;  /* 0x0000001005147825 */ /* 0x001fe200078e0212 */
        /* <DEDUP_REMOVED lines=23> */
[----:B------:R-:W-:-:S05]  /*0700*/  IMAD R4, R5, 0x4, R4 ;  /* 0x0000000405047824 */ /* 0x000fca00078e0204 */
[----:B------:R-:W-:Y:S02]  /*0710*/  ISETP.GE.AND P0, PT, R4, R3, PT ;  /* 0x000000030400720c */ /* 0x000fe40003f06270 */
        /* <DEDUP_REMOVED lines=9> */
[----:B------:R-:W-:Y:S05]  /*07b0*/  @!P0 BRA `(.L_x_5) ;  /* 0xfffffffc00348947 */ /* 0x000fea000383ffff */
.L_x_1:
[----:B------:R-:W-:Y:S05]  /*07c0*/  BSYNC.RECONVERGENT B0 ;  /* 0x0000000000007941 */ /* 0x000fea0003800200 */
.L_x_0:
[----:B------:R-:W-:-:S05]  /*07d0*/  IMAD R4, R3, 0x4, R2 ;  /* 0x0000000403047824 */ /* 0x000fca00078e0202 */
[----:B------:R-:W-:-:S13]  /*07e0*/  ISETP.GE.AND P0, PT, R4, R0, PT ;  /* 0x000000000400720c */ /* 0x000fda0003f06270 */
[----:B------:R-:W-:Y:S05]  /*07f0*/  @P0 EXIT ;  /* 0x000000000000094d */ /* 0x000fea0003800000 */
[----:B0-2---:R-:W0:Y:S01]  /*0800*/  I2F.U32.RP R9, R5 ;  /* 0x0000000500097306 */ /* 0x005e220000209000 */
[C---:B------:R-:W-:Y:S01]  /*0810*/  IMAD.IADD R7, R5.reuse, 0x1, R4 ;  /* 0x0000000105077824 */ /* 0x040fe200078e0204 */
[----:B------:R-:W-:Y:S01]  /*0820*/  ISETP.NE.U32.AND P2, PT, R5, RZ, PT ;  /* 0x000000ff0500720c */ /* 0x000fe20003f45070 */
[----:B------:R-:W-:Y:S01]  /*0830*/  IMAD.MOV R11, RZ, RZ, -R5 ;  /* 0x000000ffff0b7224 */ /* 0x000fe200078e0a05 */
[----:B------:R-:W1:Y:S01]  /*0840*/  LDCU.64 UR8, c[0x0][0x390] ;  /* 0x00007200ff0877ac */ /* 0x000e620008000a00 */
[----:B------:R-:W-:Y:S01]  /*0850*/  BSSY.RECONVERGENT B0, `(.L_x_6) ;  /* 0x000002b000007945 */ /* 0x000fe20003800200 */
[CC--:B------:R-:W-:Y:S02]  /*0860*/  ISETP.GE.AND P0, PT, R7.reuse, R0.reuse, PT ;  /* 0x000000000700720c */ /* 0x0c0fe40003f06270 */
[----:B------:R-:W-:Y:S01]  /*0870*/  VIMNMX R6, PT, PT, R7, R0, !PT ;  /* 0x0000000007067248 */ /* 0x000fe20007fe0100 */
[----:B------:R-:W2:Y:S01]  /*0880*/  LDCU.64 UR6, c[0x0][0x390] ;  /* 0x00007200ff0677ac */ /* 0x000ea20008000a00 */
[----:B------:R-:W-:-:S04]  /*0890*/  SEL R8, RZ, 0x1, P0 ;  /* 0x00000001ff087807 */ /* 0x000fc80000000000 */
[----:B------:R-:W-:Y:S01]  /*08a0*/  IADD3 R6, PT, PT, R6, -R7, -R8 ;  /* 0x8000000706067210 */ /* 0x000fe20007ffe808 */
[----:B0-----:R-:W0:Y:S02]  /*08b0*/  MUFU.RCP R9, R9 ;  /* 0x0000000900097308 */ /* 0x001e240000001000 */
[----:B0-----:R-:W-:-:S06]  /*08c0*/  VIADD R2, R9, 0xffffffe ;  /* 0x0ffffffe09027836 */ /* 0x001fcc0000000000 */
[----:B------:R0:W3:Y:S02]  /*08d0*/  F2I.FTZ.U32.TRUNC.NTZ R3, R2 ;  /* 0x0000000200037305 */ /* 0x0000e4000021f000 */
[----:B0-----:R-:W-:Y:S02]  /*08e0*/  IMAD.MOV.U32 R2, RZ, RZ, RZ ;  /* 0x000000ffff027224 */ /* 0x001fe400078e00ff */
[----:B---3--:R-:W-:-:S04]  /*08f0*/  IMAD R11, R11, R3, RZ ;  /* 0x000000030b0b7224 */ /* 0x008fc800078e02ff */
        /* <DEDUP_REMOVED lines=8> */
[-C--:B------:R-:W-:Y:S02]  /*0980*/  ISETP.GE.U32.AND P1, PT, R6, R5.reuse, PT ;  /* 0x000000050600720c */ /* 0x080fe40003f26070 */
[----:B------:R-:W3:Y:S11]  /*0990*/  LDC.64 R6, c[0x0][0x380] ;  /* 0x0000e000ff067b82 */ /* 0x000ef60000000a00 */
[----:B------:R-:W-:Y:S01]  /*09a0*/  @P1 VIADD R9, R9, 0x1 ;  /* 0x0000000109091836 */ /* 0x000fe20000000000 */
[----:B------:R-:W-:-:S05]  /*09b0*/  @!P2 LOP3.LUT R9, RZ, R5, RZ, 0x33, !PT ;  /* 0x00000005ff09a212 */ /* 0x000fca00078e33ff */
[----:B------:R-:W-:-:S05]  /*09c0*/  IMAD.IADD R12, R8, 0x1, R9 ;  /* 0x00000001080c7824 */ /* 0x000fca00078e0209 */
[C---:B------:R-:W-:Y:S02]  /*09d0*/  LOP3.LUT R8, R12.reuse, 0x3, RZ, 0xc0, !PT ;  /* 0x000000030c087812 */ /* 0x040fe400078ec0ff */
[----:B------:R-:W-:Y:S02]  /*09e0*/  ISETP.GE.U32.AND P1, PT, R12, 0x3, PT ;  /* 0x000000030c00780c */ /* 0x000fe40003f26070 */
[----:B------:R-:W-:-:S13]  /*09f0*/  ISETP.NE.AND P0, PT, R8, 0x3, PT ;  /* 0x000000030800780c */ /* 0x000fda0003f05270 */
[----:B012---:R-:W-:Y:S05]  /*0a00*/  @!P0 BRA `(.L_x_7) ;  /* 0x00000000003c8947 */ /* 0x007fea0003800000 */
[----:B------:R-:W0:Y:S01]  /*0a10*/  LDC.64 R8, c[0x0][0x380] ;  /* 0x0000e000ff087b82 */ /* 0x000e220000000a00 */
[----:B------:R-:W-:-:S05]  /*0a20*/  VIADD R12, R12, 0x1 ;  /* 0x000000010c0c7836 */ /* 0x000fca0000000000 */
[----:B------:R-:W-:Y:S02]  /*0a30*/  LOP3.LUT R12, R12, 0x3, RZ, 0xc0, !PT ;  /* 0x000000030c0c7812 */ /* 0x000fe400078ec0ff */
[----:B------:R-:W1:Y:S03]  /*0a40*/  LDC.64 R10, c[0x0][0x388] ;  /* 0x0000e200ff0a7b82 */ /* 0x000e660000000a00 */
[----:B------:R-:W-:-:S07]  /*0a50*/  IMAD.MOV R16, RZ, RZ, -R12 ;  /* 0x000000ffff107224 */ /* 0x000fce00078e0a0c */
.L_x_8:
[----:B0-----:R-:W-:-:S06]  /*0a60*/  IMAD.WIDE R14, R4, 0x4, R8 ;  /* 0x00000004040e7825 */ /* 0x001fcc00078e0208 */
[----:B--2---:R-:W2:Y:S01]  /*0a70*/  LDG.E R14, desc[UR4][R14.64] ;  /* 0x000000040e0e7981 */ /* 0x004ea2000c1e1900 */
[----:B-1----:R-:W-:-:S04]  /*0a80*/  IMAD.WIDE R12, R4, 0x4, R10 ;  /* 0x00000004040c7825 */ /* 0x002fc800078e020a */
[----:B------:R-:W-:Y:S02]  /*0a90*/  VIADD R16, R16, 0x1 ;  /* 0x0000000110107836 */ /* 0x000fe40000000000 */
[----:B------:R-:W-:-:S03]  /*0aa0*/  IMAD.IADD R4, R5, 0x1, R4 ;  /* 0x0000000105047824 */ /* 0x000fc600078e0204 */
[----:B------:R-:W-:Y:S02]  /*0ab0*/  ISETP.NE.AND P0, PT, R16, RZ, PT ;  /* 0x000000ff1000720c */ /* 0x000fe40003f05270 */
[----:B--2---:R-:W-:-:S04]  /*0ac0*/  FMNMX R17, R14, UR7, PT ;  /* 0x000000070e117c09 */ /* 0x004fc8000b800000 */
[----:B------:R-:W-:-:S05]  /*0ad0*/  FMNMX R17, R17, UR6, !PT ;  /* 0x0000000611117c09 */ /* 0x000fca000f800000 */
[----:B------:R2:W-:Y:S02]  /*0ae0*/  STG.E desc[UR4][R12.64], R17 ;  /* 0x000000110c007986 */ /* 0x0005e4000c101904 */
[----:B------:R-:W-:Y:S05]  /*0af0*/  @P0 BRA `(.L_x_8) ;  /* 0xfffffffc00d80947 */ /* 0x000fea000383ffff */
.L_x_7:
[----:B------:R-:W-:Y:S05]  /*0b00*/  BSYNC.RECONVERGENT B0 ;  /* 0x0000000000007941 */ /* 0x000fea0003800200 */
.L_x_6:
[----:B------:R-:W-:Y:S05]  /*0b10*/  @!P1 EXIT ;  /* 0x000000000000994d */ /* 0x000fea0003800000 */
.L_x_9:
[----:B-1-3--:R-:W-:-:S05]  /*0b20*/  IMAD.WIDE R14, R4, 0x4, R6 ;  /* 0x00000004040e7825 */ /* 0x00afca00078e0206 */
[----:B------:R-:W3:Y:S01]  /*0b30*/  LDG.E R8, desc[UR4][R14.64] ;  /* 0x000000040e087981 */ /* 0x000ee2000c1e1900 */
[----:B--2---:R-:W-:Y:S01]  /*0b40*/  IMAD.WIDE R16, R4, 0x4, R2 ;  /* 0x0000000404107825 */ /* 0x004fe200078e0202 */
[----:B---3--:R-:W-:-:S04]  /*0b50*/  FMNMX R8, R8, UR9, PT ;  /* 0x0000000908087c09 */ /* 0x008fc8000b800000 */
[----:B------:R-:W-:Y:S01]  /*0b60*/  FMNMX R19, R8, UR8, !PT ;  /* 0x0000000808137c09 */ /* 0x000fe2000f800000 */
[----:B------:R-:W-:-:S04]  /*0b70*/  IMAD.WIDE R8, R5, 0x4, R14 ;  /* 0x0000000405087825 */ /* 0x000fc800078e020e */
[----:B------:R0:W-:Y:S04]  /*0b80*/  STG.E desc[UR4][R16.64], R19 ;  /* 0x0000001310007986 */ /* 0x0001e8000c101904 */
[----:B------:R-:W2:Y:S02]  /*0b90*/  LDG.E R10, desc[UR4][R8.64] ;  /* 0x00000004080a7981 */ /* 0x000ea4000c1e1900 */
[----:B--2---:R-:W-:Y:S01]  /*0ba0*/  FMNMX R12, R10, UR9, PT ;  /* 0x000000090a0c7c09 */ /* 0x004fe2000b800000 */
[----:B------:R-:W-:-:S03]  /*0bb0*/  IMAD.WIDE R10, R5, 0x4, R16 ;  /* 0x00000004050a7825 */ /* 0x000fc600078e0210 */
[----:B------:R-:W-:Y:S01]  /*0bc0*/  FMNMX R21, R12, UR8, !PT ;  /* 0x000000080c157c09 */ /* 0x000fe2000f800000 */
[----:B------:R-:W-:-:S04]  /*0bd0*/  IMAD.WIDE R12, R5, 0x4, R8 ;  /* 0x00000004050c7825 */ /* 0x000fc800078e0208 */
[----:B------:R1:W-:Y:S04]  /*0be0*/  STG.E desc[UR4][R10.64], R21 ;  /* 0x000000150a007986 */ /* 0x0003e8000c101904 */
[----:B------:R-:W2:Y:S01]  /*0bf0*/  LDG.E R14, desc[UR4][R12.64] ;  /* 0x000000040c0e7981 */ /* 0x000ea2000c1e1900 */
[----:B0-----:R-:W-:Y:S01]  /*0c00*/  IMAD.WIDE R16, R5, 0x4, R12 ;  /* 0x0000000405107825 */ /* 0x001fe200078e020c */
[----:B--2---:R-:W-:-:S03]  /*0c10*/  FMNMX R18, R14, UR9, PT ;  /* 0x000000090e127c09 */ /* 0x004fc6000b800000 */
[----:B------:R-:W-:Y:S01]  /*0c20*/  IMAD.WIDE R14, R5, 0x4, R10 ;  /* 0x00000004050e7825 */ /* 0x000fe200078e020a */
[----:B------:R-:W-:-:S05]  /*0c30*/  FMNMX R23, R18, UR8, !PT ;  /* 0x0000000812177c09 */ /* 0x000fca000f800000 */
[----:B------:R1:W-:Y:S04]  /*0c40*/  STG.E desc[UR4][R14.64], R23 ;  /* 0x000000170e007986 */ /* 0x0003e8000c101904 */
[----:B------:R-:W2:Y:S01]  /*0c50*/  LDG.E R16, desc[UR4][R16.64] ;  /* 0x0000000410107981 */ /* 0x000ea2000c1e1900 */
[----:B------:R-:W-:-:S04]  /*0c60*/  IMAD.WIDE R8, R5, 0x4, R14 ;  /* 0x0000000405087825 */ /* 0x000fc800078e020e */
[----:B------:R-:W-:-:S05]  /*0c70*/  IMAD R4, R5, 0x4, R4 ;  /* 0x0000000405047824 */ /* 0x000fca00078e0204 */
[----:B------:R-:W-:Y:S02]  /*0c80*/  ISETP.GE.AND P0, PT, R4, R0, PT ;  /* 0x000000000400720c */ /* 0x000fe40003f06270 */
[----:B--2---:R-:W-:-:S04]  /*0c90*/  FMNMX R18, R16, UR9, PT ;  /* 0x0000000910127c09 */ /* 0x004fc8000b800000 */
[----:B------:R-:W-:-:S05]  /*0ca0*/  FMNMX R19, R18, UR8, !PT ;  /* 0x0000000812137c09 */ /* 0x000fca000f800000 */
[----:B------:R1:W-:Y:S02]  /*0cb0*/  STG.E desc[UR4][R8.64], R19 ;  /* 0x0000001308007986 */ /* 0x0003e4000c101904 */
[----:B------:R-:W-:Y:S05]  /*0cc0*/  @!P0 BRA `(.L_x_9) ;  /* 0xfffffffc00948947 */ /* 0x000fea000383ffff */
[----:B------:R-:W-:Y:S05]  /*0cd0*/  EXIT ;  /* 0x000000000000794d */ /* 0x000fea0003800000 */
.L_x_10:
[----:B------:R-:W-:-:S00]  /*0ce0*/  BRA `(.L_x_10) ;  /* 0xfffffffc00fc7947 */ /* 0x000fc0000383ffff */
[----:B------:R-:W-:-:S00]  /*0cf0*/  NOP ;  /* 0x0000000000007918 */ /* 0x000fc00000000000 */
        /* <DEDUP_REMOVED lines=8> */
.L_x_22:


//--------------------- .text._Z12clampValues2PKfPfffi --------------------------
	.section	.text._Z12clampValues2PKfPfffi,"ax",@progbits
	.align	128
        .global         _Z12clampValues2PKfPfffi
        .type           _Z12clampValues2PKfPfffi,@function
        .size           _Z12clampValues2PKfPfffi,(.L_x_23 - _Z12clampValues2PKfPfffi)
        .other          _Z12clampValues2PKfPfffi,@"STO_CUDA_ENTRY STV_DEFAULT"
_Z12clampValues2PKfPfffi:
.text._Z12clampValues2PKfPfffi:
[----:B------:R-:W-:Y:S01]  /*0000*/  LDC R1, c[0x0][0x37c] ;  /* 0x0000df00ff017b82 */ /* 0x000fe20000000800 */
[----:B------:R-:W0:Y:S07]  /*0010*/  S2R R3, SR_TID.X ;  /* 0x0000000000037919 */ /* 0x000e2e0000002100 */
[----:B------:R-:W0:Y:S01]  /*0020*/  S2UR UR5, SR_CTAID.X ;  /* 0x00000000000579c3 */ /* 0x000e220000002500 */
[----:B------:R-:W1:Y:S07]  /*0030*/  LDCU UR4, c[0x0][0x398] ;  /* 0x00007300ff0477ac */ /* 0x000e6e0008000800 */
[----:B------:R-:W0:Y:S01]  /*0040*/  LDC R2, c[0x0][0x360] ;  /* 0x0000d800ff027b82 */ /* 0x000e220000000800 */
[----:B------:R-:W2:Y:S01]  /*0050*/  LDCU UR6, c[0x0][0x370] ;  /* 0x00006e00ff0677ac */ /* 0x000ea20008000800 */
[----:B-1----:R-:W-:Y:S01]  /*0060*/  UIADD3 UR4, UPT, UPT, UR4, 0x1f, URZ ;  /* 0x0000001f04047890 */ /* 0x002fe2000fffe0ff */
[----:B0-----:R-:W-:-:S03]  /*0070*/  IMAD R0, R2, UR5, R3 ;  /* 0x0000000502007c24 */ /* 0x001fc6000f8e0203 */
[----:B------:R-:W-:Y:S02]  /*0080*/  USHF.R.S32.HI UR5, URZ, 0x1f, UR4 ;  /* 0x0000001fff057899 */ /* 0x000fe40008011404 */
[----:B------:R-:W-:Y:S02]  /*0090*/  SHF.R.S32.HI R3, RZ, 0x1f, R0 ;  /* 0x0000001fff037819 */ /* 0x000fe40000011400 */
[----:B------:R-:W-:Y:S02]  /*00a0*/  ULEA.HI UR5, UR5, UR4, URZ, 0x5 ;  /* 0x0000000405057291 */ /* 0x000fe4000f8f28ff */
[----:B------:R-:W-:Y:S02]  /*00b0*/  LEA.HI R3, R3, R0, RZ, 0x5 ;  /* 0x0000000003037211 */ /* 0x000fe400078f28ff */
[----:B------:R-:W-:Y:S01]  /*00c0*/  USHF.R.S32.HI UR5, URZ, 0x5, UR5 ;  /* 0x00000005ff057899 */ /* 0x000fe20008011405 */
[----:B--2---:R-:W-:Y:S01]  /*00d0*/  IMAD R0, R2, UR6, RZ ;  /* 0x0000000602007c24 */ /* 0x004fe2000f8e02ff */
[----:B------:R-:W-:-:S04]  /*00e0*/  SHF.R.S32.HI R13, RZ, 0x5, R3 ;  /* 0x00000005ff0d7819 */ /* 0x000fc80000011403 */
[----:B------:R-:W-:-:S13]  /*00f0*/  ISETP.GE.AND P0, PT, R13, UR5, PT ;  /* 0x000000050d007c0c */ /* 0x000fda000bf06270 */
[----:B------:R-:W-:Y:S05]  /*0100*/  @P0 EXIT ;  /* 0x000000000000094d */ /* 0x000fea0003800000 */
[----:B------:R-:W0:Y:S01]  /*0110*/  LDC.64 R2, c[0x0][0x380] ;  /* 0x0000e000ff027b82 */ /* 0x000e220000000a00 */
[----:B------:R-:W-:Y:S01]  /*0120*/  SHF.R.S32.HI R7, RZ, 0x1f, R0 ;  /* 0x0000001fff077819 */ /* 0x000fe20000011400 */
[----:B------:R-:W1:Y:S03]  /*0130*/  LDCU.64 UR6, c[0x0][0x358] ;  /* 0x00006b00ff0677ac */ /* 0x000e660008000a00 */
[----:B------:R-:W-:Y:S01]  /*0140*/  LEA.HI R0, R7, R0, RZ, 0x5 ;  /* 0x0000000007007211 */ /* 0x000fe200078f28ff */
[----:B------:R-:W2:Y:S02]  /*0150*/  LDCU UR4, c[0x0][0x398] ;  /* 0x00007300ff0477ac */ /* 0x000ea40008000800 */
[----:B------:R-:W3:Y:S01]  /*0160*/  LDC.64 R4, c[0x0][0x388] ;  /* 0x0000e200ff047b82 */ /* 0x000ee20000000a00 */
[----:B------:R-:W4:Y:S03]  /*0170*/  LDCU.64 UR8, c[0x0][0x390] ;  /* 0x00007200ff0877ac */ /* 0x000f260008000a00 */
.L_x_13:
[----:B0-----:R-:W-:-:S04]  /*0180*/  IMAD.SHL.U32 R11, R13, 0x20, RZ ;  /* 0x000000200d0b7824 */ /* 0x001fc800078e00ff */
[C---:B0-----:R-:W-:Y:S01]  /*0190*/  IMAD.WIDE R6, R11.reuse, 0x4, R2 ;  /* 0x000000040b067825 */ /* 0x041fe200078e0202 */
[----:B--2---:R-:W-:-:S13]  /*01a0*/  ISETP.GE.AND P1, PT, R11, UR4, PT ;  /* 0x000000040b007c0c */ /* 0x004fda000bf26270 */
[----:B-1----:R-:W2:Y:S01]  /*01b0*/  @!P1 LDG.E R8, desc[UR6][R6.64] ;  /* 0x0000000606089981 */ /* 0x002ea2000c1e1900 */
[----:B------:R-:W2:Y:S01]  /*01c0*/  @!P1 LDC.64 R14, c[0x0][0x390] ;  /* 0x0000e400ff0e9b82 */ /* 0x000ea20000000a00 */
[----:B------:R-:W-:-:S05]  /*01d0*/  VIADD R9, R11, 0x1 ;  /* 0x000000010b097836 */ /* 0x000fca0000000000 */
[----:B------:R-:W-:-:S13]  /*01e0*/  ISETP.GE.AND P0, PT, R9, UR4, PT ;  /* 0x0000000409007c0c */ /* 0x000fda000bf06270 */
[----:B------:R-:W0:Y:S01]  /*01f0*/  @!P0 LDC.64 R16, c[0x0][0x390] ;  /* 0x0000e400ff108b82 */ /* 0x000e220000000a00 */
[----:B--2---:R-:W-:Y:S01]  /*0200*/  @!P1 FMNMX R15, R8, R15, PT ;  /* 0x0000000f080f9209 */ /* 0x004fe20003800000 */
[----:B---3--:R-:W-:-:S03]  /*0210*/  IMAD.WIDE R8, R11, 0x4, R4 ;  /* 0x000000040b087825 */ /* 0x008fc600078e0204 */
[----:B------:R-:W-:-:S05]  /*0220*/  @!P1 FMNMX R15, R15, R14, !PT ;  /* 0x0000000e0f0f9209 */ /* 0x000fca0007800000 */
[----:B------:R1:W-:Y:S04]  /*0230*/  @!P1 STG.E desc[UR6][R8.64], R15 ;  /* 0x0000000f08009986 */ /* 0x0003e8000c101906 */
[----:B------:R-:W0:Y:S01]  /*0240*/  @!P0 LDG.E R10, desc[UR6][R6.64+0x4] ;  /* 0x00000406060a8981 */ /* 0x000e22000c1e1900 */
[----:B------:R-:W-:-:S05]  /*0250*/  VIADD R12, R11, 0x2 ;  /* 0x000000020b0c7836 */ /* 0x000fca0000000000 */
[----:B------:R-:W-:-:S13]  /*0260*/  ISETP.GE.AND P1, PT, R12, UR4, PT ;  /* 0x000000040c007c0c */ /* 0x000fda000bf26270 */
[----:B------:R-:W1:Y:S01]  /*0270*/  @!P1 LDC.64 R18, c[0x0][0x390] ;  /* 0x0000e400ff129b82 */ /* 0x000e620000000a00 */
[----:B0-----:R-:W-:-:S04]  /*0280*/  @!P0 FMNMX R17, R10, R17, PT ;  /* 0x000000110a118209 */ /* 0x001fc80003800000 */
[----:B------:R-:W-:-:S05]  /*0290*/  @!P0 FMNMX R17, R17, R16, !PT ;  /* 0x0000001011118209 */ /* 0x000fca0007800000 */
[----:B------:R0:W-:Y:S04]  /*02a0*/  @!P0 STG.E desc[UR6][R8.64+0x4], R17 ;  /* 0x0000041108008986 */ /* 0x0001e8000c101906 */
[----:B------:R-:W1:Y:S01]  /*02b0*/  @!P1 LDG.E R10, desc[UR6][R6.64+0x8] ;  /* 0x00000806060a9981 */ /* 0x000e62000c1e1900 */
[----:B------:R-:W-:-:S05]  /*02c0*/  VIADD R12, R11, 0x3 ;  /* 0x000000030b0c7836 */ /* 0x000fca0000000000 */
[----:B------:R-:W-:Y:S02]  /*02d0*/  ISETP.GE.AND P0, PT, R12, UR4, PT ;  /* 0x000000040c007c0c */ /* 0x000fe4000bf06270 */
[----:B-1----:R-:W-:-:S04]  /*02e0*/  @!P1 FMNMX R15, R10, R19, PT ;  /* 0x000000130a0f9209 */ /* 0x002fc80003800000 */
[----:B------:R-:W-:-:S07]  /*02f0*/  @!P1 FMNMX R15, R15, R18, !PT ;  /* 0x000000120f0f9209 */ /* 0x000fce0007800000 */
[----:B------:R-:W0:Y:S01]  /*0300*/  @!P0 LDC.64 R18, c[0x0][0x390] ;  /* 0x0000e400ff128b82 */ /* 0x000e220000000a00 */
[----:B------:R1:W-:Y:S04]  /*0310*/  @!P1 STG.E desc[UR6][R8.64+0x8], R15 ;  /* 0x0000080f08009986 */ /* 0x0003e8000c101906 */
[----:B------:R-:W0:Y:S01]  /*0320*/  @!P0 LDG.E R10, desc[UR6][R6.64+0xc] ;  /* 0x00000c06060a8981 */ /* 0x000e22000c1e1900 */
[----:B------:R-:W-:-:S05]  /*0330*/  VIADD R12, R11, 0x4 ;  /* 0x000000040b0c7836 */ /* 0x000fca0000000000 */
[----:B------:R-:W-:Y:S02]  /*0340*/  ISETP.GE.AND P1, PT, R12, UR4, PT ;  /* 0x000000040c007c0c */ /* 0x000fe4000bf26270 */
[----:B0-----:R-:W-:-:S04]  /*0350*/  @!P0 FMNMX R17, R10, R19, PT ;  /* 0x000000130a118209 */ /* 0x001fc80003800000 */
[----:B------:R-:W-:-:S07]  /*0360*/  @!P0 FMNMX R17, R17, R18, !PT ;  /* 0x0000001211118209 */ /* 0x000fce0007800000 */
[----:B------:R-:W1:Y:S01]  /*0370*/  @!P1 LDC.64 R18, c[0x0][0x390] ;  /* 0x0000e400ff129b82 */ /* 0x000e620000000a00 */
        /* <DEDUP_REMOVED lines=181> */
[----:B------:R-:W0:Y:S01]  /*0ed0*/  @!P1 LDC.64 R18, c[0x0][0x390] ;  /* 0x0000e400ff129b82 */ /* 0x000e220000000a00 */
[----:B------:R1:W-:Y:S04]  /*0ee0*/  @!P0 STG.E desc[UR6][R8.64+0x74], R17 ;  /* 0x0000741108008986 */ /* 0x0003e8000c101906 */
[----:B------:R-:W0:Y:S01]  /*0ef0*/  @!P1 LDG.E R10, desc[UR6][R6.64+0x78] ;  /* 0x00007806060a9981 */ /* 0x000e22000c1e1900 */
[----:B------:R-:W-:Y:S01]  /*0f00*/  VIADD R11, R11, 0x1f ;  /* 0x0000001f0b0b7836 */ /* 0x000fe20000000000 */
[----:B------:R-:W-:Y:S01]  /*0f10*/  LEA.HI.SX32 R13, R0, R13, 0x1b ;  /* 0x0000000d000d7211 */ /* 0x000fe200078fdaff */
[----:B------:R-:W-:Y:S03]  /*0f20*/  BSSY.RECONVERGENT B0, `(.L_x_11) ;  /* 0x000000b000007945 */ /* 0x000fe60003800200 */
[----:B------:R-:W-:-:S02]  /*0f30*/  ISETP.GE.AND P0, PT, R11, UR4, PT ;  /* 0x000000040b007c0c */ /* 0x000fc4000bf06270 */
[----:B0-----:R-:W-:-:S04]  /*0f40*/  @!P1 FMNMX R19, R10, R19, PT ;  /* 0x000000130a139209 */ /* 0x001fc80003800000 */
[----:B------:R-:W-:-:S05]  /*0f50*/  @!P1 FMNMX R19, R19, R18, !PT ;  /* 0x0000001213139209 */ /* 0x000fca0007800000 */
[----:B------:R1:W-:Y:S01]  /*0f60*/  @!P1 STG.E desc[UR6][R8.64+0x78], R19 ;  /* 0x0000781308009986 */ /* 0x0003e2000c101906 */
[----:B------:R-:W-:Y:S01]  /*0f70*/  ISETP.GE.AND P1, PT, R13, UR5, PT ;  /* 0x000000050d007c0c */ /* 0x000fe2000bf26270 */
[----:B------:R-:W-:-:S12]  /*0f80*/  @P0 BRA `(.L_x_12) ;  /* 0x0000000000100947 */ /* 0x000fd80003800000 */
[----:B------:R-:W4:Y:S02]  /*0f90*/  LDG.E R6, desc[UR6][R6.64+0x7c] ;  /* 0x00007c0606067981 */ /* 0x000f24000c1e1900 */
[----:B----4-:R-:W-:-:S04]  /*0fa0*/  FMNMX R10, R6, UR9, PT ;  /* 0x00000009060a7c09 */ /* 0x010fc8000b800000 */
[----:B------:R-:W-:-:S05]  /*0fb0*/  FMNMX R11, R10, UR8, !PT ;  /* 0x000000080a0b7c09 */ /* 0x000fca000f800000 */
[----:B------:R0:W-:Y:S02]  /*0fc0*/  STG.E desc[UR6][R8.64+0x7c], R11 ;  /* 0x00007c0b08007986 */ /* 0x0001e4000c101906 */
.L_x_12:
[----:B----4-:R-:W-:Y:S05]  /*0fd0*/  BSYNC.RECONVERGENT B0 ;  /* 0x0000000000007941 */ /* 0x010fea0003800200 */
.L_x_11:
[----:B------:R-:W-:Y:S05]  /*0fe0*/  @!P1 BRA `(.L_x_13) ;  /* 0xfffffff000649947 */ /* 0x000fea000383ffff */
[----:B------:R-:W-:Y:S05]  /*0ff0*/  EXIT ;  /* 0x000000000000794d */ /* 0x000fea0003800000 */
.L_x_14:
        /* <DEDUP_REMOVED lines=16> */
.L_x_23:


//--------------------- .text._Z12clampValues1PKfPfffi --------------------------
	.section	.text._Z12clampValues1PKfPfffi,"ax",@progbits
	.align	128
        .global         _Z12clampValues1PKfPfffi
        .type           _Z12clampValues1PKfPfffi,@function
        .size           _Z12clampValues1PKfPfffi,(.L_x_24 - _Z12clampValues1PKfPfffi)
        .other          _Z12clampValues1PKfPfffi,@"STO_CUDA_ENTRY STV_DEFAULT"
_Z12clampValues1PKfPfffi:
.text._Z12clampValues1PKfPfffi:
[----:B------:R-:W-:Y:S01]  /*0000*/  LDC R1, c[0x0][0x37c] ;  /* 0x0000df00ff017b82 */ /* 0x000fe20000000800 */
[----:B------:R-:W0:Y:S07]  /*0010*/  S2R R7, SR_TID.X ;  /* 0x0000000000077919 */ /* 0x000e2e0000002100 */
[----:B------:R-:W0:Y:S01]  /*0020*/  S2UR UR4, SR_CTAID.X ;  /* 0x00000000000479c3 */ /* 0x000e220000002500 */
[----:B------:R-:W1:Y:S07]  /*0030*/  LDCU UR6, c[0x0][0x398] ;  /* 0x00007300ff0677ac */ /* 0x000e6e0008000800 */
[----:B------:R-:W0:Y:S01]  /*0040*/  LDC R0, c[0x0][0x360] ;  /* 0x0000d800ff007b82 */ /* 0x000e220000000800 */
[----:B------:R-:W2:Y:S01]  /*0050*/  LDCU UR5, c[0x0][0x370] ;  /* 0x00006e00ff0577ac */ /* 0x000ea20008000800 */
[----:B0-----:R-:W-:-:S02]  /*0060*/  IMAD R7, R0, UR4, R7 ;  /* 0x0000000400077c24 */ /* 0x001fc4000f8e0207 */
[----:B--2---:R-:W-:-:S03]  /*0070*/  IMAD R0, R0, UR5, RZ ;  /* 0x0000000500007c24 */ /* 0x004fc6000f8e02ff */
[----:B-1----:R-:W-:-:S13]  /*0080*/  ISETP.GE.AND P0, PT, R7, UR6, PT ;  /* 0x0000000607007c0c */ /* 0x002fda000bf06270 */
[----:B------:R-:W-:Y:S05]  /*0090*/  @P0 EXIT ;  /* 0x000000000000094d */ /* 0x000fea0003800000 */
[----:B------:R-:W0:Y:S01]  /*00a0*/  I2F.U32.RP R8, R0 ;  /* 0x0000000000087306 */ /* 0x000e220000209000 */
[C---:B------:R-:W-:Y:S01]  /*00b0*/  IMAD.IADD R4, R0.reuse, 0x1, R7 ;  /* 0x0000000100047824 */ /* 0x040fe200078e0207 */
[----:B------:R-:W-:Y:S01]  /*00c0*/  ISETP.NE.U32.AND P2, PT, R0, RZ, PT ;  /* 0x000000ff0000720c */ /* 0x000fe20003f45070 */
[----:B------:R-:W-:Y:S01]  /*00d0*/  IMAD.MOV R9, RZ, RZ, -R0 ;  /* 0x000000ffff097224 */ /* 0x000fe200078e0a00 */
[----:B------:R-:W1:Y:S01]  /*00e0*/  LDCU.64 UR10, c[0x0][0x390] ;  /* 0x00007200ff0a77ac */ /* 0x000e620008000a00 */
[----:B------:R-:W-:Y:S01]  /*00f0*/  BSSY.RECONVERGENT B0, `(.L_x_15) ;  /* 0x000002c000007945 */ /* 0x000fe20003800200 */
[C---:B------:R-:W-:Y:S02]  /*0100*/  ISETP.GE.AND P0, PT, R4.reuse, UR6, PT ;  /* 0x0000000604007c0c */ /* 0x040fe4000bf06270 */
[----:B------:R-:W-:Y:S01]  /*0110*/  VIMNMX R5, PT, PT, R4, UR6, !PT ;  /* 0x0000000604057c48 */ /* 0x000fe2000ffe0100 */
[----:B------:R-:W2:Y:S01]  /*0120*/  LDCU.64 UR4, c[0x0][0x358] ;  /* 0x00006b00ff0477ac */ /* 0x000ea20008000a00 */
[----:B------:R-:W-:Y:S01]  /*0130*/  SEL R6, RZ, 0x1, P0 ;  /* 0x00000001ff067807 */ /* 0x000fe20000000000 */
[----:B------:R-:W3:Y:S03]  /*0140*/  LDCU.64 UR8, c[0x0][0x390] ;  /* 0x00007200ff0877ac */ /* 0x000ee60008000a00 */
[----:B------:R-:W-:Y:S01]  /*0150*/  IADD3 R5, PT, PT, R5, -R4, -R6 ;  /* 0x8000000405057210 */ /* 0x000fe20007ffe806 */
[----:B0-----:R-:W0:Y:S02]  /*0160*/  MUFU.RCP R8, R8 ;  /* 0x0000000800087308 */ /* 0x001e240000001000 */
[----:B0-----:R-:W-:-:S06]  /*0170*/  VIADD R2, R8, 0xffffffe ;  /* 0x0ffffffe08027836 */ /* 0x001fcc0000000000 */
[----:B------:R0:W4:Y:S02]  /*0180*/  F2I.FTZ.U32.TRUNC.NTZ R3, R2 ;  /* 0x0000000200037305 */ /* 0x000124000021f000 */
[----:B0-----:R-:W-:Y:S02]  /*0190*/  HFMA2 R2, -RZ, RZ, 0, 0 ;  /* 0x00000000ff027431 */ /* 0x001fe400000001ff */
[----:B----4-:R-:W-:-:S04]  /*01a0*/  IMAD R9, R9, R3, RZ ;  /* 0x0000000309097224 */ /* 0x010fc800078e02ff */
[----:B------:R-:W-:-:S06]  /*01b0*/  IMAD.HI.U32 R8, R3, R9, R2 ;  /* 0x0000000903087227 */ /* 0x000fcc00078e0002 */
[----:B------:R-:W-:-:S04]  /*01c0*/  IMAD.HI.U32 R9, R8, R5, RZ ;  /* 0x0000000508097227 */ /* 0x000fc800078e00ff */
[----:B------:R-:W-:-:S04]  /*01d0*/  IMAD.MOV R2, RZ, RZ, -R9 ;  /* 0x000000ffff027224 */ /* 0x000fc800078e0a09 */
[----:B------:R-:W-:Y:S02]  /*01e0*/  IMAD R5, R0, R2, R5 ;  /* 0x0000000200057224 */ /* 0x000fe400078e0205 */
[----:B------:R-:W0:Y:S03]  /*01f0*/  LDC.64 R2, c[0x0][0x388] ;  /* 0x0000e200ff027b82 */ /* 0x000e260000000a00 */
[----:B------:R-:W-:-:S13]  /*0200*/  ISETP.GE.U32.AND P0, PT, R5, R0, PT ;  /* 0x000000000500720c */ /* 0x000fda0003f06070 */
[----:B------:R-:W-:Y:S01]  /*0210*/  @P0 IMAD.IADD R5, R5, 0x1, -R0 ;  /* 0x0000000105050824 */ /* 0x000fe200078e0a00 */
[----:B------:R-:W-:-:S04]  /*0220*/  @P0 IADD3 R9, PT, PT, R9, 0x1, RZ ;  /* 0x0000000109090810 */ /* 0x000fc80007ffe0ff */
[-C--:B------:R-:W-:Y:S02]  /*0230*/  ISETP.GE.U32.AND P1, PT, R5, R0.reuse, PT ;  /* 0x000000000500720c */ /* 0x080fe40003f26070 */
[----:B------:R-:W4:Y:S11]  /*0240*/  LDC.64 R4, c[0x0][0x380] ;  /* 0x0000e000ff047b82 */ /* 0x000f360000000a00 */
[----:B------:R-:W-:Y:S01]  /*0250*/  @P1 VIADD R9, R9, 0x1 ;  /* 0x0000000109091836 */ /* 0x000fe20000000000 */
[----:B------:R-:W-:-:S05]  /*0260*/  @!P2 LOP3.LUT R9, RZ, R0, RZ, 0x33, !PT ;  /* 0x00000000ff09a212 */ /* 0x000fca00078e33ff */
[----:B------:R-:W-:-:S05]  /*0270*/  IMAD.IADD R6, R6, 0x1, R9 ;  /* 0x0000000106067824 */ /* 0x000fca00078e0209 */
[C---:B------:R-:W-:Y:S02]  /*0280*/  LOP3.LUT R8, R6.reuse, 0x3, RZ, 0xc0, !PT ;  /* 0x0000000306087812 */ /* 0x040fe400078ec0ff */
[----:B------:R-:W-:Y:S02]  /*0290*/  ISETP.GE.U32.AND P1, PT, R6, 0x3, PT ;  /* 0x000000030600780c */ /* 0x000fe40003f26070 */
[----:B------:R-:W-:-:S13]  /*02a0*/  ISETP.NE.AND P0, PT, R8, 0x3, PT ;  /* 0x000000030800780c */ /* 0x000fda0003f05270 */
[----:B0123--:R-:W-:Y:S05]  /*02b0*/  @!P0 BRA `(.L_x_16) ;  /* 0x00000000003c8947 */ /* 0x00ffea0003800000 */
[----:B------:R-:W0:Y:S01]  /*02c0*/  LDC.64 R8, c[0x0][0x380] ;  /* 0x0000e000ff087b82 */ /* 0x000e220000000a00 */
[----:B------:R-:W-:-:S04]  /*02d0*/  IADD3 R6, PT, PT, R6, 0x1, RZ ;  /* 0x0000000106067810 */ /* 0x000fc80007ffe0ff */
[----:B------:R-:W-:-:S03]  /*02e0*/  LOP3.LUT R6, R6, 0x3, RZ, 0xc0, !PT ;  /* 0x0000000306067812 */ /* 0x000fc600078ec0ff */
[----:B------:R-:W1:Y:S02]  /*02f0*/  LDC.64 R10, c[0x0][0x388] ;  /* 0x0000e200ff0a7b82 */ /* 0x000e640000000a00 */
[----:B------:R-:W-:-:S07]  /*0300*/  IMAD.MOV R6, RZ, RZ, -R6 ;  /* 0x000000ffff067224 */ /* 0x000fce00078e0a06 */
.L_x_17:
[----:B0-----:R-:W-:-:S06]  /*0310*/  IMAD.WIDE R14, R7, 0x4, R8 ;  /* 0x00000004070e7825 */ /* 0x001fcc00078e0208 */
[----:B--2---:R-:W2:Y:S01]  /*0320*/  LDG.E R14, desc[UR4][R14.64] ;  /* 0x000000040e0e7981 */ /* 0x004ea2000c1e1900 */
[----:B-1----:R-:W-:Y:S01]  /*0330*/  IMAD.WIDE R12, R7, 0x4, R10 ;  /* 0x00000004070c7825 */ /* 0x002fe200078e020a */
[----:B------:R-:W-:-:S03]  /*0340*/  IADD3 R7, PT, PT, R0, R7, RZ ;  /* 0x0000000700077210 */ /* 0x000fc60007ffe0ff */
[----:B------:R-:W-:-:S05]  /*0350*/  VIADD R6, R6, 0x1 ;  /* 0x0000000106067836 */ /* 0x000fca0000000000 */
[----:B------:R-:W-:Y:S02]  /*0360*/  ISETP.NE.AND P0, PT, R6, RZ, PT ;  /* 0x000000ff0600720c */ /* 0x000fe40003f05270 */
[----:B--2---:R-:W-:-:S04]  /*0370*/  FMNMX R16, R14, UR9, PT ;  /* 0x000000090e107c09 */ /* 0x004fc8000b800000 */
[----:B------:R-:W-:-:S05]  /*0380*/  FMNMX R17, R16, UR8, !PT ;  /* 0x0000000810117c09 */ /* 0x000fca000f800000 */
[----:B------:R2:W-:Y:S02]  /*0390*/  STG.E desc[UR4][R12.64], R17 ;  /* 0x000000110c007986 */ /* 0x0005e4000c101904 */
[----:B------:R-:W-:Y:S05]  /*03a0*/  @P0 BRA `(.L_x_17) ;  /* 0xfffffffc00d80947 */ /* 0x000fea000383ffff */
.L_x_16:
[----:B------:R-:W-:Y:S05]  /*03b0*/  BSYNC.RECONVERGENT B0 ;  /* 0x0000000000007941 */ /* 0x000fea0003800200 */
.L_x_15:
[----:B------:R-:W-:Y:S05]  /*03c0*/  @!P1 EXIT ;  /* 0x000000000000994d */ /* 0x000fea0003800000 */
.L_x_18:
[----:B-1--4-:R-:W-:-:S05]  /*03d0*/  IMAD.WIDE R14, R7, 0x4, R4 ;  /* 0x00000004070e7825 */ /* 0x012fca00078e0204 */
[----:B------:R-:W3:Y:S01]  /*03e0*/  LDG.E R6, desc[UR4][R14.64] ;  /* 0x000000040e067981 */ /* 0x000ee2000c1e1900 */
[----:B--2---:R-:W-:-:S04]  /*03f0*/  IMAD.WIDE R16, R7, 0x4, R2 ;  /* 0x0000000407107825 */ /* 0x004fc800078e0202 */
[----:B------:R-:W-:Y:S01]  /*0400*/  IMAD.WIDE R8, R0, 0x4, R14 ;  /* 0x0000000400087825 */ /* 0x000fe200078e020e */
[----:B---3--:R-:W-:-:S04]  /*0410*/  FMNMX R6, R6, UR11, PT ;  /* 0x0000000b06067c09 */ /* 0x008fc8000b800000 */
[----:B------:R-:W-:-:S05]  /*0420*/  FMNMX R19, R6, UR10, !PT ;  /* 0x0000000a06137c09 */ /* 0x000fca000f800000 */
[----:B------:R0:W-:Y:S04]  /*0430*/  STG.E desc[UR4][R16.64], R19 ;  /* 0x0000001310007986 */ /* 0x0001e8000c101904 */
[----:B------:R-:W2:Y:S01]  /*0440*/  LDG.E R6, desc[UR4][R8.64] ;  /* 0x0000000408067981 */ /* 0x000ea2000c1e1900 */
[----:B------:R-:W-:-:S04]  /*0450*/  IMAD.WIDE R10, R0, 0x4, R16 ;  /* 0x00000004000a7825 */ /* 0x000fc800078e0210 */
[----:B------:R-:W-:Y:S01]  /*0460*/  IMAD.WIDE R12, R0, 0x4, R8 ;  /* 0x00000004000c7825 */ /* 0x000fe200078e0208 */
[----:B--2---:R-:W-:-:S04]  /*0470*/  FMNMX R6, R6, UR11, PT ;  /* 0x0000000b06067c09 */ /* 0x004fc8000b800000 */
[----:B------:R-:W-:-:S05]  /*0480*/  FMNMX R21, R6, UR10, !PT ;  /* 0x0000000a06157c09 */ /* 0x000fca000f800000 */
[----:B------:R1:W-:Y:S04]  /*0490*/  STG.E desc[UR4][R10.64], R21 ;  /* 0x000000150a007986 */ /* 0x0003e8000c101904 */
[----:B------:R-:W2:Y:S01]  /*04a0*/  LDG.E R6, desc[UR4][R12.64] ;  /* 0x000000040c067981 */ /* 0x000ea2000c1e1900 */
[----:B------:R-:W-:-:S04]  /*04b0*/  IMAD.WIDE R14, R0, 0x4, R10 ;  /* 0x00000004000e7825 */ /* 0x000fc800078e020a */
[----:B0-----:R-:W-:Y:S01]  /*04c0*/  IMAD.WIDE R16, R0, 0x4, R12 ;  /* 0x0000000400107825 */ /* 0x001fe200078e020c */
[----:B--2---:R-:W-:-:S04]  /*04d0*/  FMNMX R6, R6, UR11, PT ;  /* 0x0000000b06067c09 */ /* 0x004fc8000b800000 */
[----:B------:R-:W-:-:S05]  /*04e0*/  FMNMX R23, R6, UR10, !PT ;  /* 0x0000000a06177c09 */ /* 0x000fca000f800000 */
[----:B------:R1:W-:Y:S04]  /*04f0*/  STG.E desc[UR4][R14.64], R23 ;  /* 0x000000170e007986 */ /* 0x0003e8000c101904 */
[----:B------:R-:W2:Y:S01]  /*0500*/  LDG.E R16, desc[UR4][R16.64] ;  /* 0x0000000410107981 */ /* 0x000ea2000c1e1900 */
[----:B------:R-:W-:-:S04]  /*0510*/  IMAD.WIDE R8, R0, 0x4, R14 ;  /* 0x0000000400087825 */ /* 0x000fc800078e020e */
[----:B------:R-:W-:-:S05]  /*0520*/  IMAD R7, R0, 0x4, R7 ;  /* 0x0000000400077824 */ /* 0x000fca00078e0207 */
[----:B------:R-:W-:Y:S02]  /*0530*/  ISETP.GE.AND P0, PT, R7, UR6, PT ;  /* 0x0000000607007c0c */ /* 0x000fe4000bf06270 */
[----:B--2---:R-:W-:-:S04]  /*0540*/  FMNMX R6, R16, UR11, PT ;  /* 0x0000000b10067c09 */ /* 0x004fc8000b800000 */
[----:B------:R-:W-:-:S05]  /*0550*/  FMNMX R19, R6, UR10, !PT ;  /* 0x0000000a06137c09 */ /* 0x000fca000f800000 */
[----:B------:R1:W-:Y:S02]  /*0560*/  STG.E desc[UR4][R8.64], R19 ;  /* 0x0000001308007986 */ /* 0x0003e4000c101904 */
[----:B------:R-:W-:Y:S05]  /*0570*/  @!P0 BRA `(.L_x_18) ;  /* 0xfffffffc00948947 */ /* 0x000fea000383ffff */
[----:B------:R-:W-:Y:S05]  /*0580*/  EXIT ;  /* 0x000000000000794d */ /* 0x000fea0003800000 */
.L_x_19:
        /* <DEDUP_REMOVED lines=15> */
.L_x_24:


//--------------------- .text._Z6warmupv          --------------------------
	.section	.text._Z6warmupv,"ax",@progbits
	.align	128
        .global         _Z6warmupv
        .type           _Z6warmupv,@function
        .size           _Z6warmupv,(.L_x_25 - _Z6warmupv)
        .other          _Z6warmupv,@"STO_CUDA_ENTRY STV_DEFAULT"
_Z6warmupv:
.text._Z6warmupv:
[----:B------:R-:W0:Y:S01]  /*0000*/  LDC R1, c[0x0][0x37c] ;  /* 0x0000df00ff017b82 */ /* 0x000e220000000800 */
[----:B------:R-:W1:Y:S07]  /*0010*/  S2R R0, SR_TID.X ;  /* 0x0000000000007919 */ /* 0x000e6e0000002100 */
[----:B------:R-:W2:Y:S01]  /*0020*/  S2UR UR4, SR_CTAID.X ;  /* 0x00000000000479c3 */ /* 0x000ea20000002500 */
[----:B------:R-:W2:Y:S02]  /*0030*/  LDCU UR5, c[0x0][0x360] ;  /* 0x00006c00ff0577ac */ /* 0x000ea40008000800 */
[----:B--2---:R-:W-:Y:S01]  /*0040*/  UIMAD UR4, UR4, UR5, URZ ;  /* 0x00000005040472a4 */ /* 0x004fe2000f8e02ff */
[----:B-1----:R-:W-:-:S05]  /*0050*/  IMAD.MOV R0, RZ, RZ, -R0 ;  /* 0x000000ffff007224 */ /* 0x002fca00078e0a00 */
[----:B------:R-:W-:-:S13]  /*0060*/  ISETP.NE.AND P0, PT, R0, UR4, PT ;  /* 0x0000000400007c0c */ /* 0x000fda000bf05270 */
[----:B0-----:R-:W-:Y:S05]  /*0070*/  @P0 EXIT ;  /* 0x000000000000094d */ /* 0x001fea0003800000 */
[----:B------:R-:W-:Y:S01]  /*0080*/  MOV R0, 0x8 ;  /* 0x0000000800007802 */ /* 0x000fe20000000f00 */
[----:B------:R-:W0:Y:S01]  /*0090*/  LDCU.64 UR4, c[0x4][URZ] ;  /* 0x01000000ff0477ac */ /* 0x000e220008000a00 */
[----:B------:R-:W-:Y:S02]  /*00a0*/  CS2R R6, SRZ ;  /* 0x0000000000067805 */ /* 0x000fe4000001ff00 */
[----:B------:R1:W2:Y:S01]  /*00b0*/  LDC.64 R2, c[0x4][R0] ;  /* 0x0100000000027b82 */ /* 0x0002a20000000a00 */
[----:B0-----:R-:W-:Y:S02]  /*00c0*/  IMAD.U32 R4, RZ, RZ, UR4 ;  /* 0x00000004ff047e24 */ /* 0x001fe4000f8e00ff */
[----:B-1----:R-:W-:-:S07]  /*00d0*/  IMAD.U32 R5, RZ, RZ, UR5 ;  /* 0x00000005ff057e24 */ /* 0x002fce000f8e00ff */
[----:B------:R-:W-:-:S07]  /*00e0*/  LEPC R20, `(.L_x_20) ;  /* 0x000000001014794e */ /* 0x000fce0000000000 */
[----:B--2---:R-:W-:Y:S05]  /*00f0*/  CALL.ABS.NOINC R2 ;  /* 0x0000000002007343 */ /* 0x004fea0003c00000 */
.L_x_20:
[----:B------:R-:W-:Y:S05]  /*0100*/  EXIT ;  /* 0x000000000000794d */ /* 0x000fea0003800000 */
.L_x_21:
        /* <DEDUP_REMOVED lines=15> */
.L_x_25:


//--------------------- .nv.global.init           --------------------------
	.section	.nv.global.init,"aw",@progbits
.nv.global.init:
	.type		$str,@object
	.size		$str,(.L_0 - $str)
$str:
        /*0000*/ 	.byte	0x57, 0x61, 0x72, 0x6d, 0x75, 0x70, 0x20, 0x63, 0x6f, 0x6d, 0x70, 0x6c, 0x65, 0x74, 0x65, 0x21
        /*0010*/ 	.byte	0x0a, 0x00
.L_0:


//--------------------- .nv.shared.reserved.0     --------------------------
	.section	.nv.shared.reserved.0,"aw",@nobits
	.weak		__nv_reservedSMEM_offset_0_alias
	.size		__nv_reservedSMEM_offset_0_alias, 0, 64
	.other		__nv_reservedSMEM_offset_0_alias,@"STO_CUDA_RESERVED_SHARED STV_DEFAULT"
__nv_reservedSMEM_offset_0_alias:
	.zero		0
	.zero		64


//--------------------- .nv.constant0._Z12clampValues3PKfPfffi --------------------------
	.section	.nv.constant0._Z12clampValues3PKfPfffi,"a",@progbits
	.sectionflags	@""
	.align	4
.nv.constant0._Z12clampValues3PKfPfffi:
	.zero		924


//--------------------- .nv.constant0._Z12clampValues2PKfPfffi --------------------------
	.section	.nv.constant0._Z12clampValues2PKfPfffi,"a",@progbits
	.sectionflags	@""
	.align	4
.nv.constant0._Z12clampValues2PKfPfffi:
	.zero		924


//--------------------- .nv.constant0._Z12clampValues1PKfPfffi --------------------------
	.section	.nv.constant0._Z12clampValues1PKfPfffi,"a",@progbits
	.sectionflags	@""
	.align	4
.nv.constant0._Z12clampValues1PKfPfffi:
	.zero		924


//--------------------- .nv.constant0._Z6warmupv  --------------------------
	.section	.nv.constant0._Z6warmupv,"a",@progbits
	.sectionflags	@""
	.align	4
.nv.constant0._Z6warmupv:
	.zero		896


//--------------------- SYMBOLS --------------------------

	.type		.nv.reservedSmem.offset0,@object
	.size		.nv.reservedSmem.offset0,0x4
	.type		vprintf,@function
